//
// Generated by NVIDIA NVVM Compiler
//
// Compiler Build ID: CL-36424714
// Cuda compilation tools, release 13.0, V13.0.88
// Based on NVVM 20.0.0
//

.version 9.0
.target sm_100
.address_size 64

	// .globl	_Z5dummyv
.extern .func  (.param .b32 func_retval0) vprintf
(
	.param .b64 vprintf_param_0,
	.param .b64 vprintf_param_1
)
;
.global .align 1 .b8 _ZN34_INTERNAL_14100b7a_4_k_cu_19d0bc1a4cuda3std3__45__cpo5beginE[1];
.global .align 1 .b8 _ZN34_INTERNAL_14100b7a_4_k_cu_19d0bc1a4cuda3std3__45__cpo3endE[1];
.global .align 1 .b8 _ZN34_INTERNAL_14100b7a_4_k_cu_19d0bc1a4cuda3std3__45__cpo6cbeginE[1];
.global .align 1 .b8 _ZN34_INTERNAL_14100b7a_4_k_cu_19d0bc1a4cuda3std3__45__cpo4cendE[1];
.global .align 1 .b8 _ZN34_INTERNAL_14100b7a_4_k_cu_19d0bc1a4cuda3std3__45__cpo6rbeginE[1];
.global .align 1 .b8 _ZN34_INTERNAL_14100b7a_4_k_cu_19d0bc1a4cuda3std3__45__cpo4rendE[1];
.global .align 1 .b8 _ZN34_INTERNAL_14100b7a_4_k_cu_19d0bc1a4cuda3std3__45__cpo7crbeginE[1];
.global .align 1 .b8 _ZN34_INTERNAL_14100b7a_4_k_cu_19d0bc1a4cuda3std3__45__cpo5crendE[1];
.global .align 1 .b8 _ZN34_INTERNAL_14100b7a_4_k_cu_19d0bc1a4cuda3std3__436_GLOBAL__N__14100b7a_4_k_cu_19d0bc1a6ignoreE[1];
.global .align 1 .b8 _ZN34_INTERNAL_14100b7a_4_k_cu_19d0bc1a4cuda3std3__419piecewise_constructE[1];
.global .align 1 .b8 _ZN34_INTERNAL_14100b7a_4_k_cu_19d0bc1a4cuda3std3__48in_placeE[1];
.global .align 1 .b8 _ZN34_INTERNAL_14100b7a_4_k_cu_19d0bc1a4cuda3std3__420unreachable_sentinelE[1];
.global .align 1 .b8 _ZN34_INTERNAL_14100b7a_4_k_cu_19d0bc1a4cuda3std3__47nulloptE[1];
.global .align 1 .b8 _ZN34_INTERNAL_14100b7a_4_k_cu_19d0bc1a4cuda3std3__48unexpectE[1];
.global .align 1 .b8 _ZN34_INTERNAL_14100b7a_4_k_cu_19d0bc1a4cuda3std6ranges3__45__cpo4swapE[1];
.global .align 1 .b8 _ZN34_INTERNAL_14100b7a_4_k_cu_19d0bc1a4cuda3std6ranges3__45__cpo9iter_moveE[1];
.global .align 1 .b8 _ZN34_INTERNAL_14100b7a_4_k_cu_19d0bc1a4cuda3std6ranges3__45__cpo5beginE[1];
.global .align 1 .b8 _ZN34_INTERNAL_14100b7a_4_k_cu_19d0bc1a4cuda3std6ranges3__45__cpo3endE[1];
.global .align 1 .b8 _ZN34_INTERNAL_14100b7a_4_k_cu_19d0bc1a4cuda3std6ranges3__45__cpo6cbeginE[1];
.global .align 1 .b8 _ZN34_INTERNAL_14100b7a_4_k_cu_19d0bc1a4cuda3std6ranges3__45__cpo4cendE[1];
.global .align 1 .b8 _ZN34_INTERNAL_14100b7a_4_k_cu_19d0bc1a4cuda3std6ranges3__45__cpo7advanceE[1];
.global .align 1 .b8 _ZN34_INTERNAL_14100b7a_4_k_cu_19d0bc1a4cuda3std6ranges3__45__cpo9iter_swapE[1];
.global .align 1 .b8 _ZN34_INTERNAL_14100b7a_4_k_cu_19d0bc1a4cuda3std6ranges3__45__cpo4nextE[1];
.global .align 1 .b8 _ZN34_INTERNAL_14100b7a_4_k_cu_19d0bc1a4cuda3std6ranges3__45__cpo4prevE[1];
.global .align 1 .b8 _ZN34_INTERNAL_14100b7a_4_k_cu_19d0bc1a4cuda3std6ranges3__45__cpo4dataE[1];
.global .align 1 .b8 _ZN34_INTERNAL_14100b7a_4_k_cu_19d0bc1a4cuda3std6ranges3__45__cpo5cdataE[1];
.global .align 1 .b8 _ZN34_INTERNAL_14100b7a_4_k_cu_19d0bc1a4cuda3std6ranges3__45__cpo4sizeE[1];
.global .align 1 .b8 _ZN34_INTERNAL_14100b7a_4_k_cu_19d0bc1a4cuda3std6ranges3__45__cpo5ssizeE[1];
.global .align 1 .b8 _ZN34_INTERNAL_14100b7a_4_k_cu_19d0bc1a4cuda3std6ranges3__45__cpo8distanceE[1];
.global .align 1 .b8 _ZN34_INTERNAL_14100b7a_4_k_cu_19d0bc1a6thrust24THRUST_300001_SM_1000_NS8cuda_cub3parE[1];
.global .align 1 .b8 _ZN34_INTERNAL_14100b7a_4_k_cu_19d0bc1a6thrust24THRUST_300001_SM_1000_NS8cuda_cub10par_nosyncE[1];
.global .align 1 .b8 _ZN34_INTERNAL_14100b7a_4_k_cu_19d0bc1a6thrust24THRUST_300001_SM_1000_NS6system6detail10sequential3seqE[1];
.global .align 1 .b8 _ZN34_INTERNAL_14100b7a_4_k_cu_19d0bc1a6thrust24THRUST_300001_SM_1000_NS6system3cpp3parE[1];
.global .align 1 .b8 _ZN34_INTERNAL_14100b7a_4_k_cu_19d0bc1a6thrust24THRUST_300001_SM_1000_NS12placeholders2_1E[1];
.global .align 1 .b8 _ZN34_INTERNAL_14100b7a_4_k_cu_19d0bc1a6thrust24THRUST_300001_SM_1000_NS12placeholders2_2E[1];
.global .align 1 .b8 _ZN34_INTERNAL_14100b7a_4_k_cu_19d0bc1a6thrust24THRUST_300001_SM_1000_NS12placeholders2_3E[1];
.global .align 1 .b8 _ZN34_INTERNAL_14100b7a_4_k_cu_19d0bc1a6thrust24THRUST_300001_SM_1000_NS12placeholders2_4E[1];
.global .align 1 .b8 _ZN34_INTERNAL_14100b7a_4_k_cu_19d0bc1a6thrust24THRUST_300001_SM_1000_NS12placeholders2_5E[1];
.global .align 1 .b8 _ZN34_INTERNAL_14100b7a_4_k_cu_19d0bc1a6thrust24THRUST_300001_SM_1000_NS12placeholders2_6E[1];
.global .align 1 .b8 _ZN34_INTERNAL_14100b7a_4_k_cu_19d0bc1a6thrust24THRUST_300001_SM_1000_NS12placeholders2_7E[1];
.global .align 1 .b8 _ZN34_INTERNAL_14100b7a_4_k_cu_19d0bc1a6thrust24THRUST_300001_SM_1000_NS12placeholders2_8E[1];
.global .align 1 .b8 _ZN34_INTERNAL_14100b7a_4_k_cu_19d0bc1a6thrust24THRUST_300001_SM_1000_NS12placeholders2_9E[1];
.global .align 1 .b8 _ZN34_INTERNAL_14100b7a_4_k_cu_19d0bc1a6thrust24THRUST_300001_SM_1000_NS12placeholders3_10E[1];
.global .align 1 .b8 _ZN34_INTERNAL_14100b7a_4_k_cu_19d0bc1a6thrust24THRUST_300001_SM_1000_NS3seqE[1];
.global .align 1 .b8 _ZN34_INTERNAL_14100b7a_4_k_cu_19d0bc1a6thrust24THRUST_300001_SM_1000_NS6deviceE[1];
.global .align 1 .b8 $str[7] = {104, 101, 108, 108, 111, 10};
.global .align 1 .b8 $str$1[9] = {114, 111, 119, 58, 32, 37, 100, 10};

.visible .entry _Z5dummyv()
{
	.reg .b32 	%r<3>;
	.reg .b64 	%rd<3>;

	mov.u64 	%rd1, $str;
	cvta.global.u64 	%rd2, %rd1;
	{ // callseq 0, 0
	.param .b64 param0;
	st.param.b64 	[param0], %rd2;
	.param .b64 param1;
	st.param.b64 	[param1], 0;
	.param .b32 retval0;
	call.uni (retval0), 
	vprintf, 
	(
	param0, 
	param1
	);
	ld.param.b32 	%r1, [retval0];
	} // callseq 0
	ret;

}
	// .globl	_Z13spmvCSRKernelPfPiS0_S_S_i
.visible .entry _Z13spmvCSRKernelPfPiS0_S_S_i(
	.param .u64 .ptr .align 1 _Z13spmvCSRKernelPfPiS0_S_S_i_param_0,
	.param .u64 .ptr .align 1 _Z13spmvCSRKernelPfPiS0_S_S_i_param_1,
	.param .u64 .ptr .align 1 _Z13spmvCSRKernelPfPiS0_S_S_i_param_2,
	.param .u64 .ptr .align 1 _Z13spmvCSRKernelPfPiS0_S_S_i_param_3,
	.param .u64 .ptr .align 1 _Z13spmvCSRKernelPfPiS0_S_S_i_param_4,
	.param .u32 _Z13spmvCSRKernelPfPiS0_S_S_i_param_5
)
{
	.local .align 8 .b8 	__local_depot1[8];
	.reg .b64 	%SP;
	.reg .b64 	%SPL;
	.reg .pred 	%p<11>;
	.reg .b32 	%r<67>;
	.reg .b32 	%f<112>;
	.reg .b64 	%rd<91>;

	mov.u64 	%SPL, __local_depot1;
	cvta.local.u64 	%SP, %SPL;
	ld.param.u64 	%rd6, [_Z13spmvCSRKernelPfPiS0_S_S_i_param_0];
	ld.param.u64 	%rd8, [_Z13spmvCSRKernelPfPiS0_S_S_i_param_1];
	ld.param.u64 	%rd7, [_Z13spmvCSRKernelPfPiS0_S_S_i_param_2];
	ld.param.u64 	%rd9, [_Z13spmvCSRKernelPfPiS0_S_S_i_param_3];
	ld.param.u64 	%rd10, [_Z13spmvCSRKernelPfPiS0_S_S_i_param_4];
	ld.param.u32 	%r23, [_Z13spmvCSRKernelPfPiS0_S_S_i_param_5];
	cvta.to.global.u64 	%rd1, %rd10;
	cvta.to.global.u64 	%rd2, %rd9;
	cvta.to.global.u64 	%rd3, %rd8;
	add.u64 	%rd11, %SP, 0;
	add.u64 	%rd12, %SPL, 0;
	mov.u32 	%r24, %ctaid.x;
	mov.u32 	%r25, %ntid.x;
	mov.u32 	%r26, %tid.x;
	mad.lo.s32 	%r1, %r24, %r25, %r26;
	st.local.u32 	[%rd12], %r1;
	mov.u64 	%rd13, $str$1;
	cvta.global.u64 	%rd14, %rd13;
	{ // callseq 1, 0
	.param .b64 param0;
	st.param.b64 	[param0], %rd14;
	.param .b64 param1;
	st.param.b64 	[param1], %rd11;
	.param .b32 retval0;
	call.uni (retval0), 
	vprintf, 
	(
	param0, 
	param1
	);
	ld.param.b32 	%r27, [retval0];
	} // callseq 1
	setp.ge.u32 	%p1, %r1, %r23;
	@%p1 bra 	$L__BB1_15;
	cvta.to.global.u64 	%rd15, %rd7;
	mul.wide.u32 	%rd16, %r1, 4;
	add.s64 	%rd17, %rd15, %rd16;
	ld.global.u32 	%r62, [%rd17];
	ld.global.u32 	%r3, [%rd17+4];
	setp.ge.u32 	%p2, %r62, %r3;
	mov.f32 	%f111, 0f00000000;
	@%p2 bra 	$L__BB1_14;
	sub.s32 	%r4, %r3, %r62;
	and.b32  	%r5, %r4, 15;
	sub.s32 	%r29, %r62, %r3;
	setp.gt.u32 	%p3, %r29, -16;
	mov.f32 	%f111, 0f00000000;
	@%p3 bra 	$L__BB1_5;
	and.b32  	%r30, %r4, -16;
	neg.s32 	%r60, %r30;
	add.s64 	%rd4, %rd3, 32;
	add.s64 	%rd5, %rd2, 32;
	mov.f32 	%f111, 0f00000000;
$L__BB1_4:
	.pragma "nounroll";
	mul.wide.s32 	%rd18, %r62, 4;
	add.s64 	%rd19, %rd4, %rd18;
	add.s64 	%rd20, %rd5, %rd18;
	ld.global.u32 	%r31, [%rd19+-32];
	ld.global.f32 	%f18, [%rd20+-32];
	mul.wide.u32 	%rd21, %r31, 4;
	add.s64 	%rd22, %rd1, %rd21;
	ld.global.f32 	%f19, [%rd22];
	fma.rn.f32 	%f20, %f18, %f19, %f111;
	ld.global.u32 	%r32, [%rd19+-28];
	ld.global.f32 	%f21, [%rd20+-28];
	mul.wide.u32 	%rd23, %r32, 4;
	add.s64 	%rd24, %rd1, %rd23;
	ld.global.f32 	%f22, [%rd24];
	fma.rn.f32 	%f23, %f21, %f22, %f20;
	ld.global.u32 	%r33, [%rd19+-24];
	ld.global.f32 	%f24, [%rd20+-24];
	mul.wide.u32 	%rd25, %r33, 4;
	add.s64 	%rd26, %rd1, %rd25;
	ld.global.f32 	%f25, [%rd26];
	fma.rn.f32 	%f26, %f24, %f25, %f23;
	ld.global.u32 	%r34, [%rd19+-20];
	ld.global.f32 	%f27, [%rd20+-20];
	mul.wide.u32 	%rd27, %r34, 4;
	add.s64 	%rd28, %rd1, %rd27;
	ld.global.f32 	%f28, [%rd28];
	fma.rn.f32 	%f29, %f27, %f28, %f26;
	ld.global.u32 	%r35, [%rd19+-16];
	ld.global.f32 	%f30, [%rd20+-16];
	mul.wide.u32 	%rd29, %r35, 4;
	add.s64 	%rd30, %rd1, %rd29;
	ld.global.f32 	%f31, [%rd30];
	fma.rn.f32 	%f32, %f30, %f31, %f29;
	ld.global.u32 	%r36, [%rd19+-12];
	ld.global.f32 	%f33, [%rd20+-12];
	mul.wide.u32 	%rd31, %r36, 4;
	add.s64 	%rd32, %rd1, %rd31;
	ld.global.f32 	%f34, [%rd32];
	fma.rn.f32 	%f35, %f33, %f34, %f32;
	ld.global.u32 	%r37, [%rd19+-8];
	ld.global.f32 	%f36, [%rd20+-8];
	mul.wide.u32 	%rd33, %r37, 4;
	add.s64 	%rd34, %rd1, %rd33;
	ld.global.f32 	%f37, [%rd34];
	fma.rn.f32 	%f38, %f36, %f37, %f35;
	ld.global.u32 	%r38, [%rd19+-4];
	ld.global.f32 	%f39, [%rd20+-4];
	mul.wide.u32 	%rd35, %r38, 4;
	add.s64 	%rd36, %rd1, %rd35;
	ld.global.f32 	%f40, [%rd36];
	fma.rn.f32 	%f41, %f39, %f40, %f38;
	ld.global.u32 	%r39, [%rd19];
	ld.global.f32 	%f42, [%rd20];
	mul.wide.u32 	%rd37, %r39, 4;
	add.s64 	%rd38, %rd1, %rd37;
	ld.global.f32 	%f43, [%rd38];
	fma.rn.f32 	%f44, %f42, %f43, %f41;
	ld.global.u32 	%r40, [%rd19+4];
	ld.global.f32 	%f45, [%rd20+4];
	mul.wide.u32 	%rd39, %r40, 4;
	add.s64 	%rd40, %rd1, %rd39;
	ld.global.f32 	%f46, [%rd40];
	fma.rn.f32 	%f47, %f45, %f46, %f44;
	ld.global.u32 	%r41, [%rd19+8];
	ld.global.f32 	%f48, [%rd20+8];
	mul.wide.u32 	%rd41, %r41, 4;
	add.s64 	%rd42, %rd1, %rd41;
	ld.global.f32 	%f49, [%rd42];
	fma.rn.f32 	%f50, %f48, %f49, %f47;
	ld.global.u32 	%r42, [%rd19+12];
	ld.global.f32 	%f51, [%rd20+12];
	mul.wide.u32 	%rd43, %r42, 4;
	add.s64 	%rd44, %rd1, %rd43;
	ld.global.f32 	%f52, [%rd44];
	fma.rn.f32 	%f53, %f51, %f52, %f50;
	ld.global.u32 	%r43, [%rd19+16];
	ld.global.f32 	%f54, [%rd20+16];
	mul.wide.u32 	%rd45, %r43, 4;
	add.s64 	%rd46, %rd1, %rd45;
	ld.global.f32 	%f55, [%rd46];
	fma.rn.f32 	%f56, %f54, %f55, %f53;
	ld.global.u32 	%r44, [%rd19+20];
	ld.global.f32 	%f57, [%rd20+20];
	mul.wide.u32 	%rd47, %r44, 4;
	add.s64 	%rd48, %rd1, %rd47;
	ld.global.f32 	%f58, [%rd48];
	fma.rn.f32 	%f59, %f57, %f58, %f56;
	ld.global.u32 	%r45, [%rd19+24];
	ld.global.f32 	%f60, [%rd20+24];
	mul.wide.u32 	%rd49, %r45, 4;
	add.s64 	%rd50, %rd1, %rd49;
	ld.global.f32 	%f61, [%rd50];
	fma.rn.f32 	%f62, %f60, %f61, %f59;
	ld.global.u32 	%r46, [%rd19+28];
	ld.global.f32 	%f63, [%rd20+28];
	mul.wide.u32 	%rd51, %r46, 4;
	add.s64 	%rd52, %rd1, %rd51;
	ld.global.f32 	%f64, [%rd52];
	fma.rn.f32 	%f111, %f63, %f64, %f62;
	add.s32 	%r62, %r62, 16;
	add.s32 	%r60, %r60, 16;
	setp.ne.s32 	%p4, %r60, 0;
	@%p4 bra 	$L__BB1_4;
$L__BB1_5:
	setp.eq.s32 	%p5, %r5, 0;
	@%p5 bra 	$L__BB1_14;
	and.b32  	%r12, %r4, 7;
	setp.lt.u32 	%p6, %r5, 8;
	@%p6 bra 	$L__BB1_8;
	mul.wide.s32 	%rd53, %r62, 4;
	add.s64 	%rd54, %rd3, %rd53;
	ld.global.u32 	%r47, [%rd54];
	add.s64 	%rd55, %rd2, %rd53;
	ld.global.f32 	%f66, [%rd55];
	mul.wide.u32 	%rd56, %r47, 4;
	add.s64 	%rd57, %rd1, %rd56;
	ld.global.f32 	%f67, [%rd57];
	fma.rn.f32 	%f68, %f66, %f67, %f111;
	ld.global.u32 	%r48, [%rd54+4];
	ld.global.f32 	%f69, [%rd55+4];
	mul.wide.u32 	%rd58, %r48, 4;
	add.s64 	%rd59, %rd1, %rd58;
	ld.global.f32 	%f70, [%rd59];
	fma.rn.f32 	%f71, %f69, %f70, %f68;
	ld.global.u32 	%r49, [%rd54+8];
	ld.global.f32 	%f72, [%rd55+8];
	mul.wide.u32 	%rd60, %r49, 4;
	add.s64 	%rd61, %rd1, %rd60;
	ld.global.f32 	%f73, [%rd61];
	fma.rn.f32 	%f74, %f72, %f73, %f71;
	ld.global.u32 	%r50, [%rd54+12];
	ld.global.f32 	%f75, [%rd55+12];
	mul.wide.u32 	%rd62, %r50, 4;
	add.s64 	%rd63, %rd1, %rd62;
	ld.global.f32 	%f76, [%rd63];
	fma.rn.f32 	%f77, %f75, %f76, %f74;
	ld.global.u32 	%r51, [%rd54+16];
	ld.global.f32 	%f78, [%rd55+16];
	mul.wide.u32 	%rd64, %r51, 4;
	add.s64 	%rd65, %rd1, %rd64;
	ld.global.f32 	%f79, [%rd65];
	fma.rn.f32 	%f80, %f78, %f79, %f77;
	ld.global.u32 	%r52, [%rd54+20];
	ld.global.f32 	%f81, [%rd55+20];
	mul.wide.u32 	%rd66, %r52, 4;
	add.s64 	%rd67, %rd1, %rd66;
	ld.global.f32 	%f82, [%rd67];
	fma.rn.f32 	%f83, %f81, %f82, %f80;
	ld.global.u32 	%r53, [%rd54+24];
	ld.global.f32 	%f84, [%rd55+24];
	mul.wide.u32 	%rd68, %r53, 4;
	add.s64 	%rd69, %rd1, %rd68;
	ld.global.f32 	%f85, [%rd69];
	fma.rn.f32 	%f86, %f84, %f85, %f83;
	ld.global.u32 	%r54, [%rd54+28];
	ld.global.f32 	%f87, [%rd55+28];
	mul.wide.u32 	%rd70, %r54, 4;
	add.s64 	%rd71, %rd1, %rd70;
	ld.global.f32 	%f88, [%rd71];
	fma.rn.f32 	%f111, %f87, %f88, %f86;
	add.s32 	%r62, %r62, 8;
$L__BB1_8:
	setp.eq.s32 	%p7, %r12, 0;
	@%p7 bra 	$L__BB1_14;
	and.b32  	%r15, %r4, 3;
	setp.lt.u32 	%p8, %r12, 4;
	@%p8 bra 	$L__BB1_11;
	mul.wide.s32 	%rd72, %r62, 4;
	add.s64 	%rd73, %rd3, %rd72;
	ld.global.u32 	%r55, [%rd73];
	add.s64 	%rd74, %rd2, %rd72;
	ld.global.f32 	%f90, [%rd74];
	mul.wide.u32 	%rd75, %r55, 4;
	add.s64 	%rd76, %rd1, %rd75;
	ld.global.f32 	%f91, [%rd76];
	fma.rn.f32 	%f92, %f90, %f91, %f111;
	ld.global.u32 	%r56, [%rd73+4];
	ld.global.f32 	%f93, [%rd74+4];
	mul.wide.u32 	%rd77, %r56, 4;
	add.s64 	%rd78, %rd1, %rd77;
	ld.global.f32 	%f94, [%rd78];
	fma.rn.f32 	%f95, %f93, %f94, %f92;
	ld.global.u32 	%r57, [%rd73+8];
	ld.global.f32 	%f96, [%rd74+8];
	mul.wide.u32 	%rd79, %r57, 4;
	add.s64 	%rd80, %rd1, %rd79;
	ld.global.f32 	%f97, [%rd80];
	fma.rn.f32 	%f98, %f96, %f97, %f95;
	ld.global.u32 	%r58, [%rd73+12];
	ld.global.f32 	%f99, [%rd74+12];
	mul.wide.u32 	%rd81, %r58, 4;
	add.s64 	%rd82, %rd1, %rd81;
	ld.global.f32 	%f100, [%rd82];
	fma.rn.f32 	%f111, %f99, %f100, %f98;
	add.s32 	%r62, %r62, 4;
$L__BB1_11:
	setp.eq.s32 	%p9, %r15, 0;
	@%p9 bra 	$L__BB1_14;
	neg.s32 	%r65, %r15;
$L__BB1_13:
	.pragma "nounroll";
	mul.wide.s32 	%rd83, %r62, 4;
	add.s64 	%rd84, %rd2, %rd83;
	add.s64 	%rd85, %rd3, %rd83;
	ld.global.u32 	%r59, [%rd85];
	ld.global.f32 	%f101, [%rd84];
	mul.wide.u32 	%rd86, %r59, 4;
	add.s64 	%rd87, %rd1, %rd86;
	ld.global.f32 	%f102, [%rd87];
	fma.rn.f32 	%f111, %f101, %f102, %f111;
	add.s32 	%r62, %r62, 1;
	add.s32 	%r65, %r65, 1;
	setp.ne.s32 	%p10, %r65, 0;
	@%p10 bra 	$L__BB1_13;
$L__BB1_14:
	cvta.to.global.u64 	%rd88, %rd6;
	add.s64 	%rd90, %rd88, %rd16;
	st.global.f32 	[%rd90], %f111;
$L__BB1_15:
	ret;

}
	// .globl	_Z13spmvJDSKernelPfPiS0_S0_S0_S_S_i
.visible .entry _Z13spmvJDSKernelPfPiS0_S0_S0_S_S_i(
	.param .u64 .ptr .align 1 _Z13spmvJDSKernelPfPiS0_S0_S0_S_S_i_param_0,
	.param .u64 .ptr .align 1 _Z13spmvJDSKernelPfPiS0_S0_S0_S_S_i_param_1,
	.param .u64 .ptr .align 1 _Z13spmvJDSKernelPfPiS0_S0_S0_S_S_i_param_2,
	.param .u64 .ptr .align 1 _Z13spmvJDSKernelPfPiS0_S0_S0_S_S_i_param_3,
	.param .u64 .ptr .align 1 _Z13spmvJDSKernelPfPiS0_S0_S0_S_S_i_param_4,
	.param .u64 .ptr .align 1 _Z13spmvJDSKernelPfPiS0_S0_S0_S_S_i_param_5,
	.param .u64 .ptr .align 1 _Z13spmvJDSKernelPfPiS0_S0_S0_S_S_i_param_6,
	.param .u32 _Z13spmvJDSKernelPfPiS0_S0_S0_S_S_i_param_7
)
{
	.reg .pred 	%p<11>;
	.reg .b32 	%r<70>;
	.reg .b32 	%f<68>;
	.reg .b64 	%rd<105>;

	ld.param.u64 	%rd8, [_Z13spmvJDSKernelPfPiS0_S0_S0_S_S_i_param_0];
	ld.param.u64 	%rd11, [_Z13spmvJDSKernelPfPiS0_S0_S0_S_S_i_param_1];
	ld.param.u64 	%rd12, [_Z13spmvJDSKernelPfPiS0_S0_S0_S_S_i_param_2];
	ld.param.u64 	%rd9, [_Z13spmvJDSKernelPfPiS0_S0_S0_S_S_i_param_3];
	ld.param.u64 	%rd10, [_Z13spmvJDSKernelPfPiS0_S0_S0_S_S_i_param_4];
	ld.param.u64 	%rd13, [_Z13spmvJDSKernelPfPiS0_S0_S0_S_S_i_param_5];
	ld.param.u64 	%rd14, [_Z13spmvJDSKernelPfPiS0_S0_S0_S_S_i_param_6];
	ld.param.u32 	%r15, [_Z13spmvJDSKernelPfPiS0_S0_S0_S_S_i_param_7];
	cvta.to.global.u64 	%rd1, %rd14;
	cvta.to.global.u64 	%rd2, %rd13;
	cvta.to.global.u64 	%rd3, %rd12;
	cvta.to.global.u64 	%rd4, %rd11;
	mov.u32 	%r16, %ctaid.x;
	mov.u32 	%r17, %ntid.x;
	mov.u32 	%r18, %tid.x;
	mad.lo.s32 	%r1, %r16, %r17, %r18;
	setp.ge.u32 	%p1, %r1, %r15;
	@%p1 bra 	$L__BB2_14;
	cvta.to.global.u64 	%rd15, %rd9;
	cvta.to.global.u64 	%rd16, %rd10;
	mul.wide.u32 	%rd17, %r1, 4;
	add.s64 	%rd18, %rd15, %rd17;
	ld.global.u32 	%r2, [%rd18];
	add.s64 	%rd19, %rd16, %rd17;
	ld.global.u32 	%r3, [%rd19];
	setp.eq.s32 	%p2, %r3, 0;
	mov.f32 	%f67, 0f00000000;
	@%p2 bra 	$L__BB2_13;
	and.b32  	%r4, %r3, 7;
	setp.lt.u32 	%p3, %r3, 8;
	mov.f32 	%f67, 0f00000000;
	mov.b32 	%r68, 0;
	@%p3 bra 	$L__BB2_5;
	and.b32  	%r68, %r3, -8;
	neg.s32 	%r66, %r68;
	add.s64 	%rd104, %rd4, 16;
	mov.f32 	%f67, 0f00000000;
$L__BB2_4:
	.pragma "nounroll";
	ld.global.u32 	%r20, [%rd104+-16];
	add.s32 	%r21, %r20, %r1;
	mul.wide.u32 	%rd20, %r21, 4;
	add.s64 	%rd21, %rd3, %rd20;
	ld.global.u32 	%r22, [%rd21];
	add.s64 	%rd22, %rd2, %rd20;
	ld.global.f32 	%f17, [%rd22];
	mul.wide.u32 	%rd23, %r22, 4;
	add.s64 	%rd24, %rd1, %rd23;
	ld.global.f32 	%f18, [%rd24];
	fma.rn.f32 	%f19, %f17, %f18, %f67;
	ld.global.u32 	%r23, [%rd104+-12];
	add.s32 	%r24, %r23, %r1;
	mul.wide.u32 	%rd25, %r24, 4;
	add.s64 	%rd26, %rd3, %rd25;
	ld.global.u32 	%r25, [%rd26];
	add.s64 	%rd27, %rd2, %rd25;
	ld.global.f32 	%f20, [%rd27];
	mul.wide.u32 	%rd28, %r25, 4;
	add.s64 	%rd29, %rd1, %rd28;
	ld.global.f32 	%f21, [%rd29];
	fma.rn.f32 	%f22, %f20, %f21, %f19;
	ld.global.u32 	%r26, [%rd104+-8];
	add.s32 	%r27, %r26, %r1;
	mul.wide.u32 	%rd30, %r27, 4;
	add.s64 	%rd31, %rd3, %rd30;
	ld.global.u32 	%r28, [%rd31];
	add.s64 	%rd32, %rd2, %rd30;
	ld.global.f32 	%f23, [%rd32];
	mul.wide.u32 	%rd33, %r28, 4;
	add.s64 	%rd34, %rd1, %rd33;
	ld.global.f32 	%f24, [%rd34];
	fma.rn.f32 	%f25, %f23, %f24, %f22;
	ld.global.u32 	%r29, [%rd104+-4];
	add.s32 	%r30, %r29, %r1;
	mul.wide.u32 	%rd35, %r30, 4;
	add.s64 	%rd36, %rd3, %rd35;
	ld.global.u32 	%r31, [%rd36];
	add.s64 	%rd37, %rd2, %rd35;
	ld.global.f32 	%f26, [%rd37];
	mul.wide.u32 	%rd38, %r31, 4;
	add.s64 	%rd39, %rd1, %rd38;
	ld.global.f32 	%f27, [%rd39];
	fma.rn.f32 	%f28, %f26, %f27, %f25;
	ld.global.u32 	%r32, [%rd104];
	add.s32 	%r33, %r32, %r1;
	mul.wide.u32 	%rd40, %r33, 4;
	add.s64 	%rd41, %rd3, %rd40;
	ld.global.u32 	%r34, [%rd41];
	add.s64 	%rd42, %rd2, %rd40;
	ld.global.f32 	%f29, [%rd42];
	mul.wide.u32 	%rd43, %r34, 4;
	add.s64 	%rd44, %rd1, %rd43;
	ld.global.f32 	%f30, [%rd44];
	fma.rn.f32 	%f31, %f29, %f30, %f28;
	ld.global.u32 	%r35, [%rd104+4];
	add.s32 	%r36, %r35, %r1;
	mul.wide.u32 	%rd45, %r36, 4;
	add.s64 	%rd46, %rd3, %rd45;
	ld.global.u32 	%r37, [%rd46];
	add.s64 	%rd47, %rd2, %rd45;
	ld.global.f32 	%f32, [%rd47];
	mul.wide.u32 	%rd48, %r37, 4;
	add.s64 	%rd49, %rd1, %rd48;
	ld.global.f32 	%f33, [%rd49];
	fma.rn.f32 	%f34, %f32, %f33, %f31;
	ld.global.u32 	%r38, [%rd104+8];
	add.s32 	%r39, %r38, %r1;
	mul.wide.u32 	%rd50, %r39, 4;
	add.s64 	%rd51, %rd3, %rd50;
	ld.global.u32 	%r40, [%rd51];
	add.s64 	%rd52, %rd2, %rd50;
	ld.global.f32 	%f35, [%rd52];
	mul.wide.u32 	%rd53, %r40, 4;
	add.s64 	%rd54, %rd1, %rd53;
	ld.global.f32 	%f36, [%rd54];
	fma.rn.f32 	%f37, %f35, %f36, %f34;
	ld.global.u32 	%r41, [%rd104+12];
	add.s32 	%r42, %r41, %r1;
	mul.wide.u32 	%rd55, %r42, 4;
	add.s64 	%rd56, %rd3, %rd55;
	ld.global.u32 	%r43, [%rd56];
	add.s64 	%rd57, %rd2, %rd55;
	ld.global.f32 	%f38, [%rd57];
	mul.wide.u32 	%rd58, %r43, 4;
	add.s64 	%rd59, %rd1, %rd58;
	ld.global.f32 	%f39, [%rd59];
	fma.rn.f32 	%f67, %f38, %f39, %f37;
	add.s32 	%r66, %r66, 8;
	add.s64 	%rd104, %rd104, 32;
	setp.ne.s32 	%p4, %r66, 0;
	@%p4 bra 	$L__BB2_4;
$L__BB2_5:
	setp.eq.s32 	%p5, %r4, 0;
	@%p5 bra 	$L__BB2_13;
	and.b32  	%r10, %r3, 3;
	setp.lt.u32 	%p6, %r4, 4;
	@%p6 bra 	$L__BB2_8;
	mul.wide.u32 	%rd60, %r68, 4;
	add.s64 	%rd61, %rd4, %rd60;
	ld.global.u32 	%r44, [%rd61];
	add.s32 	%r45, %r44, %r1;
	mul.wide.u32 	%rd62, %r45, 4;
	add.s64 	%rd63, %rd3, %rd62;
	ld.global.u32 	%r46, [%rd63];
	add.s64 	%rd64, %rd2, %rd62;
	ld.global.f32 	%f41, [%rd64];
	mul.wide.u32 	%rd65, %r46, 4;
	add.s64 	%rd66, %rd1, %rd65;
	ld.global.f32 	%f42, [%rd66];
	fma.rn.f32 	%f43, %f41, %f42, %f67;
	ld.global.u32 	%r47, [%rd61+4];
	add.s32 	%r48, %r47, %r1;
	mul.wide.u32 	%rd67, %r48, 4;
	add.s64 	%rd68, %rd3, %rd67;
	ld.global.u32 	%r49, [%rd68];
	add.s64 	%rd69, %rd2, %rd67;
	ld.global.f32 	%f44, [%rd69];
	mul.wide.u32 	%rd70, %r49, 4;
	add.s64 	%rd71, %rd1, %rd70;
	ld.global.f32 	%f45, [%rd71];
	fma.rn.f32 	%f46, %f44, %f45, %f43;
	ld.global.u32 	%r50, [%rd61+8];
	add.s32 	%r51, %r50, %r1;
	mul.wide.u32 	%rd72, %r51, 4;
	add.s64 	%rd73, %rd3, %rd72;
	ld.global.u32 	%r52, [%rd73];
	add.s64 	%rd74, %rd2, %rd72;
	ld.global.f32 	%f47, [%rd74];
	mul.wide.u32 	%rd75, %r52, 4;
	add.s64 	%rd76, %rd1, %rd75;
	ld.global.f32 	%f48, [%rd76];
	fma.rn.f32 	%f49, %f47, %f48, %f46;
	ld.global.u32 	%r53, [%rd61+12];
	add.s32 	%r54, %r53, %r1;
	mul.wide.u32 	%rd77, %r54, 4;
	add.s64 	%rd78, %rd3, %rd77;
	ld.global.u32 	%r55, [%rd78];
	add.s64 	%rd79, %rd2, %rd77;
	ld.global.f32 	%f50, [%rd79];
	mul.wide.u32 	%rd80, %r55, 4;
	add.s64 	%rd81, %rd1, %rd80;
	ld.global.f32 	%f51, [%rd81];
	fma.rn.f32 	%f67, %f50, %f51, %f49;
	add.s32 	%r68, %r68, 4;
$L__BB2_8:
	setp.eq.s32 	%p7, %r10, 0;
	@%p7 bra 	$L__BB2_13;
	setp.eq.s32 	%p8, %r10, 1;
	@%p8 bra 	$L__BB2_11;
	mul.wide.u32 	%rd82, %r68, 4;
	add.s64 	%rd83, %rd4, %rd82;
	ld.global.u32 	%r56, [%rd83];
	add.s32 	%r57, %r56, %r1;
	mul.wide.u32 	%rd84, %r57, 4;
	add.s64 	%rd85, %rd3, %rd84;
	ld.global.u32 	%r58, [%rd85];
	add.s64 	%rd86, %rd2, %rd84;
	ld.global.f32 	%f53, [%rd86];
	mul.wide.u32 	%rd87, %r58, 4;
	add.s64 	%rd88, %rd1, %rd87;
	ld.global.f32 	%f54, [%rd88];
	fma.rn.f32 	%f55, %f53, %f54, %f67;
	ld.global.u32 	%r59, [%rd83+4];
	add.s32 	%r60, %r59, %r1;
	mul.wide.u32 	%rd89, %r60, 4;
	add.s64 	%rd90, %rd3, %rd89;
	ld.global.u32 	%r61, [%rd90];
	add.s64 	%rd91, %rd2, %rd89;
	ld.global.f32 	%f56, [%rd91];
	mul.wide.u32 	%rd92, %r61, 4;
	add.s64 	%rd93, %rd1, %rd92;
	ld.global.f32 	%f57, [%rd93];
	fma.rn.f32 	%f67, %f56, %f57, %f55;
	add.s32 	%r68, %r68, 2;
$L__BB2_11:
	and.b32  	%r62, %r3, 1;
	setp.eq.b32 	%p9, %r62, 1;
	not.pred 	%p10, %p9;
	@%p10 bra 	$L__BB2_13;
	mul.wide.u32 	%rd94, %r68, 4;
	add.s64 	%rd95, %rd4, %rd94;
	ld.global.u32 	%r63, [%rd95];
	add.s32 	%r64, %r63, %r1;
	mul.wide.u32 	%rd96, %r64, 4;
	add.s64 	%rd97, %rd3, %rd96;
	ld.global.u32 	%r65, [%rd97];
	add.s64 	%rd98, %rd2, %rd96;
	ld.global.f32 	%f58, [%rd98];
	mul.wide.u32 	%rd99, %r65, 4;
	add.s64 	%rd100, %rd1, %rd99;
	ld.global.f32 	%f59, [%rd100];
	fma.rn.f32 	%f67, %f58, %f59, %f67;
$L__BB2_13:
	cvta.to.global.u64 	%rd101, %rd8;
	mul.wide.u32 	%rd102, %r2, 4;
	add.s64 	%rd103, %rd101, %rd102;
	st.global.f32 	[%rd103], %f67;
$L__BB2_14:
	ret;

}
	// .globl	_ZN3cub18CUB_300001_SM_10006detail11EmptyKernelIvEEvv
.visible .entry _ZN3cub18CUB_300001_SM_10006detail11EmptyKernelIvEEvv()
{


	ret;

}


// ===== COMPILED SASS (sm_100) =====

	.target	sm_100

	.elftype	@"ET_EXEC"


//--------------------- .note.nv.tkinfo           --------------------------
	.section	.note.nv.tkinfo,"",@"SHT_NOTE"
	.sectionflags	@"SHF_NOTE_NV_TKINFO"
	.tkinfo
        /*0018*/ 	.word	0x00000002
        /*0030*/ 	.string	""
        /*0030*/ 	.string	"ptxas"
        /*0030*/ 	.string	"Cuda compilation tools, release 13.0, V13.0.88"
        /*0030*/ 	.string	"Build cuda_13.0.r13.0/compiler.36424714_0"
        /*0030*/ 	.string	"-arch sm_100 -m 64 "



//--------------------- .note.nv.cuinfo           --------------------------
	.section	.note.nv.cuinfo,"",@"SHT_NOTE"
	.sectionflags	@"SHF_NOTE_NV_CUINFO"
        /*0018*/ 	.short	0x0002
        /*001a*/ 	.short	0x0064
        /*001c*/ 	.short	0x0082
	.zero		2


//--------------------- .nv.info                  --------------------------
	.section	.nv.info,"",@"SHT_CUDA_INFO"
	.align	4


	//----- nvinfo : EIATTR_REGCOUNT
	.align		4
        /*0000*/ 	.byte	0x04, 0x2f
        /*0002*/ 	.short	(.L_48 - .L_47)
	.align		4
.L_47:
        /*0004*/ 	.word	index@(_Z5dummyv)
        /*0008*/ 	.word	0x00000018


	//----- nvinfo : EIATTR_FRAME_SIZE
	.align		4
.L_48:
        /*000c*/ 	.byte	0x04, 0x11
        /*000e*/ 	.short	(.L_50 - .L_49)
	.align		4
.L_49:
        /*0010*/ 	.word	index@(_Z5dummyv)
        /*0014*/ 	.word	0x00000000


	//----- nvinfo : EIATTR_REGCOUNT
	.align		4
.L_50:
        /*0018*/ 	.byte	0x04, 0x2f
        /*001a*/ 	.short	(.L_52 - .L_51)
	.align		4
.L_51:
        /*001c*/ 	.word	index@(_Z13spmvCSRKernelPfPiS0_S_S_i)
        /*0020*/ 	.word	0x00000020


	//----- nvinfo : EIATTR_FRAME_SIZE
	.align		4
.L_52:
        /*0024*/ 	.byte	0x04, 0x11
        /*0026*/ 	.short	(.L_54 - .L_53)
	.align		4
.L_53:
        /*0028*/ 	.word	index@(_Z13spmvCSRKernelPfPiS0_S_S_i)
        /*002c*/ 	.word	0x00000008


	//----- nvinfo : EIATTR_REGCOUNT
	.align		4
.L_54:
        /*0030*/ 	.byte	0x04, 0x2f
        /*0032*/ 	.short	(.L_56 - .L_55)
	.align		4
.L_55:
        /*0034*/ 	.word	index@(_Z13spmvJDSKernelPfPiS0_S0_S0_S_S_i)
        /*0038*/ 	.word	0x00000020


	//----- nvinfo : EIATTR_FRAME_SIZE
	.align		4
.L_56:
        /*003c*/ 	.byte	0x04, 0x11
        /*003e*/ 	.short	(.L_58 - .L_57)
	.align		4
.L_57:
        /*0040*/ 	.word	index@(_Z13spmvJDSKernelPfPiS0_S0_S0_S_S_i)
        /*0044*/ 	.word	0x00000000


	//----- nvinfo : EIATTR_REGCOUNT
	.align		4
.L_58:
        /*0048*/ 	.byte	0x04, 0x2f
        /*004a*/ 	.short	(.L_60 - .L_59)
	.align		4
.L_59:
        /*004c*/ 	.word	index@(_ZN3cub18CUB_300001_SM_10006detail11EmptyKernelIvEEvv)
        /*0050*/ 	.word	0x00000004


	//----- nvinfo : EIATTR_FRAME_SIZE
	.align		4
.L_60:
        /*0054*/ 	.byte	0x04, 0x11
        /*0056*/ 	.short	(.L_62 - .L_61)
	.align		4
.L_61:
        /*0058*/ 	.word	index@(_ZN3cub18CUB_300001_SM_10006detail11EmptyKernelIvEEvv)
        /*005c*/ 	.word	0x00000000


	//----- nvinfo : EIATTR_MIN_STACK_SIZE
	.align		4
.L_62:
        /*0060*/ 	.byte	0x04, 0x12
        /*0062*/ 	.short	(.L_64 - .L_63)
	.align		4
.L_63:
        /*0064*/ 	.word	index@(_ZN3cub18CUB_300001_SM_10006detail11EmptyKernelIvEEvv)
        /*0068*/ 	.word	0x00000000


	//----- nvinfo : EIATTR_MIN_STACK_SIZE
	.align		4
.L_64:
        /*006c*/ 	.byte	0x04, 0x12
        /*006e*/ 	.short	(.L_66 - .L_65)
	.align		4
.L_65:
        /*0070*/ 	.word	index@(_Z13spmvJDSKernelPfPiS0_S0_S0_S_S_i)
        /*0074*/ 	.word	0x00000000


	//----- nvinfo : EIATTR_MIN_STACK_SIZE
	.align		4
.L_66:
        /*0078*/ 	.byte	0x04, 0x12
        /*007a*/ 	.short	(.L_68 - .L_67)
	.align		4
.L_67:
        /*007c*/ 	.word	index@(_Z13spmvCSRKernelPfPiS0_S_S_i)
        /*0080*/ 	.word	0x00000008


	//----- nvinfo : EIATTR_MIN_STACK_SIZE
	.align		4
.L_68:
        /*0084*/ 	.byte	0x04, 0x12
        /*0086*/ 	.short	(.L_70 - .L_69)
	.align		4
.L_69:
        /*0088*/ 	.word	index@(_Z5dummyv)
        /*008c*/ 	.word	0x00000000
.L_70:


//--------------------- .nv.compat                --------------------------
	.section	.nv.compat,"",@"SHT_CUDA_COMPAT_INFO"
	.align	4
        /*0000*/ 	.byte	0x02, 0x09, 0x00, 0x00, 0x02, 0x02, 0x01, 0x00, 0x02, 0x05, 0x05, 0x00, 0x03, 0x07, 0x01, 0x01
        /*0010*/ 	.byte	0x02, 0x03, 0x00, 0x00, 0x02, 0x06, 0x01, 0x00, 0x04, 0x0b, 0x08, 0x00, 0x09, 0x00, 0x00, 0x00
        /*0020*/ 	.byte	0x00, 0x00, 0x00, 0x00


//--------------------- .nv.info._ZN3cub18CUB_300001_SM_10006detail11EmptyKernelIvEEvv --------------------------
	.section	.nv.info._ZN3cub18CUB_300001_SM_10006detail11EmptyKernelIvEEvv,"",@"SHT_CUDA_INFO"
	.sectionflags	@""
	.align	4


	//----- nvinfo : EIATTR_CUDA_API_VERSION
	.align		4
        /*0000*/ 	.byte	0x04, 0x37
        /*0002*/ 	.short	(.L_72 - .L_71)
.L_71:
        /*0004*/ 	.word	0x00000082


	//----- nvinfo : EIATTR_SPARSE_MMA_MASK
	.align		4
.L_72:
        /*0008*/ 	.byte	0x03, 0x50
        /*000a*/ 	.short	0x0000


	//----- nvinfo : EIATTR_MAXREG_COUNT
	.align		4
        /*000c*/ 	.byte	0x03, 0x1b
        /*000e*/ 	.short	0x00ff


	//----- nvinfo : EIATTR_MERCURY_ISA_VERSION
	.align		4
        /*0010*/ 	.byte	0x03, 0x5f
        /*0012*/ 	.short	0x0101


	//----- nvinfo : EIATTR_VRC_CTA_INIT_COUNT
	.align		4
        /*0014*/ 	.byte	0x02, 0x4a
	.zero		1
	.zero		1


	//----- nvinfo : EIATTR_EXIT_INSTR_OFFSETS
	.align		4
        /*0018*/ 	.byte	0x04, 0x1c
        /*001a*/ 	.short	(.L_74 - .L_73)


	//   ....[0]....
.L_73:
        /*001c*/ 	.word	0x00000010


	//----- nvinfo : EIATTR_SW_WAR
	.align		4
.L_74:
        /*0020*/ 	.byte	0x04, 0x36
        /*0022*/ 	.short	(.L_76 - .L_75)
.L_75:
        /*0024*/ 	.word	0x00000008
.L_76:


//--------------------- .nv.info._Z13spmvJDSKernelPfPiS0_S0_S0_S_S_i --------------------------
	.section	.nv.info._Z13spmvJDSKernelPfPiS0_S0_S0_S_S_i,"",@"SHT_CUDA_INFO"
	.sectionflags	@""
	.align	4


	//----- nvinfo : EIATTR_CUDA_API_VERSION
	.align		4
        /*0000*/ 	.byte	0x04, 0x37
        /*0002*/ 	.short	(.L_78 - .L_77)
.L_77:
        /*0004*/ 	.word	0x00000082


	//----- nvinfo : EIATTR_KPARAM_INFO
	.align		4
.L_78:
        /*0008*/ 	.byte	0x04, 0x17
        /*000a*/ 	.short	(.L_80 - .L_79)
.L_79:
        /*000c*/ 	.word	0x00000000
        /*0010*/ 	.short	0x0007
        /*0012*/ 	.short	0x0038
        /*0014*/ 	.byte	0x00, 0xf0, 0x11, 0x00


	//----- nvinfo : EIATTR_KPARAM_INFO
	.align		4
.L_80:
        /*0018*/ 	.byte	0x04, 0x17
        /*001a*/ 	.short	(.L_82 - .L_81)
.L_81:
        /*001c*/ 	.word	0x00000000
        /*0020*/ 	.short	0x0006
        /*0022*/ 	.short	0x0030
        /*0024*/ 	.byte	0x00, 0xf5, 0x21, 0x00


	//----- nvinfo : EIATTR_KPARAM_INFO
	.align		4
.L_82:
        /*0028*/ 	.byte	0x04, 0x17
        /*002a*/ 	.short	(.L_84 - .L_83)
.L_83:
        /*002c*/ 	.word	0x00000000
        /*0030*/ 	.short	0x0005
        /*0032*/ 	.short	0x0028
        /*0034*/ 	.byte	0x00, 0xf5, 0x21, 0x00


	//----- nvinfo : EIATTR_KPARAM_INFO
	.align		4
.L_84:
        /*0038*/ 	.byte	0x04, 0x17
        /*003a*/ 	.short	(.L_86 - .L_85)
.L_85:
        /*003c*/ 	.word	0x00000000
        /*0040*/ 	.short	0x0004
        /*0042*/ 	.short	0x0020
        /*0044*/ 	.byte	0x00, 0xf5, 0x21, 0x00


	//----- nvinfo : EIATTR_KPARAM_INFO
	.align		4
.L_86:
        /*0048*/ 	.byte	0x04, 0x17
        /*004a*/ 	.short	(.L_88 - .L_87)
.L_87:
        /*004c*/ 	.word	0x00000000
        /*0050*/ 	.short	0x0003
        /*0052*/ 	.short	0x0018
        /*0054*/ 	.byte	0x00, 0xf5, 0x21, 0x00


	//----- nvinfo : EIATTR_KPARAM_INFO
	.align		4
.L_88:
        /*0058*/ 	.byte	0x04, 0x17
        /*005a*/ 	.short	(.L_90 - .L_89)
.L_89:
        /*005c*/ 	.word	0x00000000
        /*0060*/ 	.short	0x0002
        /*0062*/ 	.short	0x0010
        /*0064*/ 	.byte	0x00, 0xf5, 0x21, 0x00


	//----- nvinfo : EIATTR_KPARAM_INFO
	.align		4
.L_90:
        /*0068*/ 	.byte	0x04, 0x17
        /*006a*/ 	.short	(.L_92 - .L_91)
.L_91:
        /*006c*/ 	.word	0x00000000
        /*0070*/ 	.short	0x0001
        /*0072*/ 	.short	0x0008
        /*0074*/ 	.byte	0x00, 0xf5, 0x21, 0x00


	//----- nvinfo : EIATTR_KPARAM_INFO
	.align		4
.L_92:
        /*0078*/ 	.byte	0x04, 0x17
        /*007a*/ 	.short	(.L_94 - .L_93)
.L_93:
        /*007c*/ 	.word	0x00000000
        /*0080*/ 	.short	0x0000
        /*0082*/ 	.short	0x0000
        /*0084*/ 	.byte	0x00, 0xf5, 0x21, 0x00


	//----- nvinfo : EIATTR_SPARSE_MMA_MASK
	.align		4
.L_94:
        /*0088*/ 	.byte	0x03, 0x50
        /*008a*/ 	.short	0x0000


	//----- nvinfo : EIATTR_MAXREG_COUNT
	.align		4
        /*008c*/ 	.byte	0x03, 0x1b
        /*008e*/ 	.short	0x00ff


	//----- nvinfo : EIATTR_MERCURY_ISA_VERSION
	.align		4
        /*0090*/ 	.byte	0x03, 0x5f
        /*0092*/ 	.short	0x0101


	//----- nvinfo : EIATTR_VRC_CTA_INIT_COUNT
	.align		4
        /*0094*/ 	.byte	0x02, 0x4a
	.zero		1
	.zero		1


	//----- nvinfo : EIATTR_EXIT_INSTR_OFFSETS
	.align		4
        /*0098*/ 	.byte	0x04, 0x1c
        /*009a*/ 	.short	(.L_96 - .L_95)


	//   ....[0]....
.L_95:
        /*009c*/ 	.word	0x00000070


	//   ....[1]....
        /*00a0*/ 	.word	0x00000d60


	//----- nvinfo : EIATTR_CRS_STACK_SIZE
	.align		4
.L_96:
        /*00a4*/ 	.byte	0x04, 0x1e
        /*00a6*/ 	.short	(.L_98 - .L_97)
.L_97:
        /*00a8*/ 	.word	0x00000000


	//----- nvinfo : EIATTR_CBANK_PARAM_SIZE
	.align		4
.L_98:
        /*00ac*/ 	.byte	0x03, 0x19
        /*00ae*/ 	.short	0x003c


	//----- nvinfo : EIATTR_PARAM_CBANK
	.align		4
        /*00b0*/ 	.byte	0x04, 0x0a
        /*00b2*/ 	.short	(.L_100 - .L_99)
	.align		4
.L_99:
        /*00b4*/ 	.word	index@(.nv.constant0._Z13spmvJDSKernelPfPiS0_S0_S0_S_S_i)
        /*00b8*/ 	.short	0x0380
        /*00ba*/ 	.short	0x003c


	//----- nvinfo : EIATTR_SW_WAR
	.align		4
.L_100:
        /*00bc*/ 	.byte	0x04, 0x36
        /*00be*/ 	.short	(.L_102 - .L_101)
.L_101:
        /*00c0*/ 	.word	0x00000008
.L_102:


//--------------------- .nv.info._Z13spmvCSRKernelPfPiS0_S_S_i --------------------------
	.section	.nv.info._Z13spmvCSRKernelPfPiS0_S_S_i,"",@"SHT_CUDA_INFO"
	.sectionflags	@""
	.align	4


	//----- nvinfo : EIATTR_CUDA_API_VERSION
	.align		4
        /*0000*/ 	.byte	0x04, 0x37
        /*0002*/ 	.short	(.L_104 - .L_103)
.L_103:
        /*0004*/ 	.word	0x00000082


	//----- nvinfo : EIATTR_KPARAM_INFO
	.align		4
.L_104:
        /*0008*/ 	.byte	0x04, 0x17
        /*000a*/ 	.short	(.L_106 - .L_105)
.L_105:
        /*000c*/ 	.word	0x00000000
        /*0010*/ 	.short	0x0005
        /*0012*/ 	.short	0x0028
        /*0014*/ 	.byte	0x00, 0xf0, 0x11, 0x00


	//----- nvinfo : EIATTR_KPARAM_INFO
	.align		4
.L_106:
        /*0018*/ 	.byte	0x04, 0x17
        /*001a*/ 	.short	(.L_108 - .L_107)
.L_107:
        /*001c*/ 	.word	0x00000000
        /*0020*/ 	.short	0x0004
        /*0022*/ 	.short	0x0020
        /*0024*/ 	.byte	0x00, 0xf5, 0x21, 0x00


	//----- nvinfo : EIATTR_KPARAM_INFO
	.align		4
.L_108:
        /*0028*/ 	.byte	0x04, 0x17
        /*002a*/ 	.short	(.L_110 - .L_109)
.L_109:
        /*002c*/ 	.word	0x00000000
        /*0030*/ 	.short	0x0003
        /*0032*/ 	.short	0x0018
        /*0034*/ 	.byte	0x00, 0xf5, 0x21, 0x00


	//----- nvinfo : EIATTR_KPARAM_INFO
	.align		4
.L_110:
        /*0038*/ 	.byte	0x04, 0x17
        /*003a*/ 	.short	(.L_112 - .L_111)
.L_111:
        /*003c*/ 	.word	0x00000000
        /*0040*/ 	.short	0x0002
        /*0042*/ 	.short	0x0010
        /*0044*/ 	.byte	0x00, 0xf5, 0x21, 0x00


	//----- nvinfo : EIATTR_KPARAM_INFO
	.align		4
.L_112:
        /*0048*/ 	.byte	0x04, 0x17
        /*004a*/ 	.short	(.L_114 - .L_113)
.L_113:
        /*004c*/ 	.word	0x00000000
        /*0050*/ 	.short	0x0001
        /*0052*/ 	.short	0x0008
        /*0054*/ 	.byte	0x00, 0xf5, 0x21, 0x00


	//----- nvinfo : EIATTR_KPARAM_INFO
	.align		4
.L_114:
        /*0058*/ 	.byte	0x04, 0x17
        /*005a*/ 	.short	(.L_116 - .L_115)
.L_115:
        /*005c*/ 	.word	0x00000000
        /*0060*/ 	.short	0x0000
        /*0062*/ 	.short	0x0000
        /*0064*/ 	.byte	0x00, 0xf5, 0x21, 0x00


	//----- nvinfo : EIATTR_SPARSE_MMA_MASK
	.align		4
.L_116:
        /*0068*/ 	.byte	0x03, 0x50
        /*006a*/ 	.short	0x0000


	//----- nvinfo : EIATTR_MAXREG_COUNT
	.align		4
        /*006c*/ 	.byte	0x03, 0x1b
        /*006e*/ 	.short	0x00ff


	//----- nvinfo : EIATTR_EXTERNS
	.align		4
        /*0070*/ 	.byte	0x04, 0x0f
        /*0072*/ 	.short	(.L_118 - .L_117)


	//   ....[0]....
	.align		4
.L_117:
        /*0074*/ 	.word	index@(vprintf)


	//----- nvinfo : EIATTR_MERCURY_ISA_VERSION
	.align		4
.L_118:
        /*0078*/ 	.byte	0x03, 0x5f
        /*007a*/ 	.short	0x0101


	//----- nvinfo : EIATTR_VRC_CTA_INIT_COUNT
	.align		4
        /*007c*/ 	.byte	0x02, 0x4a
	.zero		1
	.zero		1


	//----- nvinfo : EIATTR_SYSCALL_OFFSETS
	.align		4
        /*0080*/ 	.byte	0x04, 0x46
        /*0082*/ 	.short	(.L_120 - .L_119)


	//   ....[0]....
.L_119:
        /*0084*/ 	.word	0x00000110


	//----- nvinfo : EIATTR_EXIT_INSTR_OFFSETS
	.align		4
.L_120:
        /*0088*/ 	.byte	0x04, 0x1c
        /*008a*/ 	.short	(.L_122 - .L_121)


	//   ....[0]....
.L_121:
        /*008c*/ 	.word	0x00000140


	//   ....[1]....
        /*0090*/ 	.word	0x00001250


	//----- nvinfo : EIATTR_CRS_STACK_SIZE
	.align		4
.L_122:
        /*0094*/ 	.byte	0x04, 0x1e
        /*0096*/ 	.short	(.L_124 - .L_123)
.L_123:
        /*0098*/ 	.word	0x00000000


	//----- nvinfo : EIATTR_CBANK_PARAM_SIZE
	.align		4
.L_124:
        /*009c*/ 	.byte	0x03, 0x19
        /*009e*/ 	.short	0x002c


	//----- nvinfo : EIATTR_PARAM_CBANK
	.align		4
        /*00a0*/ 	.byte	0x04, 0x0a
        /*00a2*/ 	.short	(.L_126 - .L_125)
	.align		4
.L_125:
        /*00a4*/ 	.word	index@(.nv.constant0._Z13spmvCSRKernelPfPiS0_S_S_i)
        /*00a8*/ 	.short	0x0380
        /*00aa*/ 	.short	0x002c


	//----- nvinfo : EIATTR_SW_WAR
	.align		4
.L_126:
        /*00ac*/ 	.byte	0x04, 0x36
        /*00ae*/ 	.short	(.L_128 - .L_127)
.L_127:
        /*00b0*/ 	.word	0x00000008
.L_128:


//--------------------- .nv.info._Z5dummyv        --------------------------
	.section	.nv.info._Z5dummyv,"",@"SHT_CUDA_INFO"
	.sectionflags	@""
	.align	4


	//----- nvinfo : EIATTR_CUDA_API_VERSION
	.align		4
        /*0000*/ 	.byte	0x04, 0x37
        /*0002*/ 	.short	(.L_130 - .L_129)
.L_129:
        /*0004*/ 	.word	0x00000082


	//----- nvinfo : EIATTR_SPARSE_MMA_MASK
	.align		4
.L_130:
        /*0008*/ 	.byte	0x03, 0x50
        /*000a*/ 	.short	0x0000


	//----- nvinfo : EIATTR_MAXREG_COUNT
	.align		4
        /*000c*/ 	.byte	0x03, 0x1b
        /*000e*/ 	.short	0x00ff


	//----- nvinfo : EIATTR_EXTERNS
	.align		4
        /*0010*/ 	.byte	0x04, 0x0f
        /*0012*/ 	.short	(.L_132 - .L_131)


	//   ....[0]....
	.align		4
.L_131:
        /*0014*/ 	.word	index@(vprintf)


	//----- nvinfo : EIATTR_MERCURY_ISA_VERSION
	.align		4
.L_132:
        /*0018*/ 	.byte	0x03, 0x5f
        /*001a*/ 	.short	0x0101


	//----- nvinfo : EIATTR_VRC_CTA_INIT_COUNT
	.align		4
        /*001c*/ 	.byte	0x02, 0x4a
	.zero		1
	.zero		1


	//----- nvinfo : EIATTR_SYSCALL_OFFSETS
	.align		4
        /*0020*/ 	.byte	0x04, 0x46
        /*0022*/ 	.short	(.L_134 - .L_133)


	//   ....[0]....
.L_133:
        /*0024*/ 	.word	0x00000080


	//----- nvinfo : EIATTR_EXIT_INSTR_OFFSETS
	.align		4
.L_134:
        /*0028*/ 	.byte	0x04, 0x1c
        /*002a*/ 	.short	(.L_136 - .L_135)


	//   ....[0]....
.L_135:
        /*002c*/ 	.word	0x00000090


	//----- nvinfo : EIATTR_SW_WAR
	.align		4
.L_136:
        /*0030*/ 	.byte	0x04, 0x36
        /*0032*/ 	.short	(.L_138 - .L_137)
.L_137:
        /*0034*/ 	.word	0x00000008
.L_138:


//--------------------- .nv.callgraph             --------------------------
	.section	.nv.callgraph,"",@"SHT_CUDA_CALLGRAPH"
	.align	4
	.sectionentsize	8
	.align		4
        /*0000*/ 	.word	0x00000000
	.align		4
        /*0004*/ 	.word	0xffffffff
	.align		4
        /*0008*/ 	.word	index@(_Z13spmvCSRKernelPfPiS0_S_S_i)
	.align		4
        /*000c*/ 	.word	index@(vprintf)
	.align		4
        /*0010*/ 	.word	index@(_Z5dummyv)
	.align		4
        /*0014*/ 	.word	index@(vprintf)
	.align		4
        /*0018*/ 	.word	0x00000000
	.align		4
        /*001c*/ 	.word	0xfffffffe
	.align		4
        /*0020*/ 	.word	0x00000000
	.align		4
        /*0024*/ 	.word	0xfffffffd
	.align		4
        /*0028*/ 	.word	0x00000000
	.align		4
        /*002c*/ 	.word	0xfffffffc


//--------------------- .nv.constant4             --------------------------
	.section	.nv.constant4,"a",@progbits
	.align	8
	.align		8
.nv.constant4:
        /*0000*/ 	.dword	_ZN34_INTERNAL_14100b7a_4_k_cu_19d0bc1a4cuda3std3__45__cpo5beginE
	.align		8
        /*0008*/ 	.dword	_ZN34_INTERNAL_14100b7a_4_k_cu_19d0bc1a4cuda3std3__45__cpo3endE
	.align		8
        /*0010*/ 	.dword	_ZN34_INTERNAL_14100b7a_4_k_cu_19d0bc1a4cuda3std3__45__cpo6cbeginE
	.align		8
        /*0018*/ 	.dword	_ZN34_INTERNAL_14100b7a_4_k_cu_19d0bc1a4cuda3std3__45__cpo4cendE
	.align		8
        /*0020*/ 	.dword	_ZN34_INTERNAL_14100b7a_4_k_cu_19d0bc1a4cuda3std3__45__cpo6rbeginE
	.align		8
        /*0028*/ 	.dword	_ZN34_INTERNAL_14100b7a_4_k_cu_19d0bc1a4cuda3std3__45__cpo4rendE
	.align		8
        /*0030*/ 	.dword	_ZN34_INTERNAL_14100b7a_4_k_cu_19d0bc1a4cuda3std3__45__cpo7crbeginE
	.align		8
        /*0038*/ 	.dword	_ZN34_INTERNAL_14100b7a_4_k_cu_19d0bc1a4cuda3std3__45__cpo5crendE
	.align		8
        /*0040*/ 	.dword	_ZN34_INTERNAL_14100b7a_4_k_cu_19d0bc1a4cuda3std3__436_GLOBAL__N__14100b7a_4_k_cu_19d0bc1a6ignoreE
	.align		8
        /*0048*/ 	.dword	_ZN34_INTERNAL_14100b7a_4_k_cu_19d0bc1a4cuda3std3__419piecewise_constructE
	.align		8
        /*0050*/ 	.dword	_ZN34_INTERNAL_14100b7a_4_k_cu_19d0bc1a4cuda3std3__48in_placeE
	.align		8
        /*0058*/ 	.dword	_ZN34_INTERNAL_14100b7a_4_k_cu_19d0bc1a4cuda3std3__420unreachable_sentinelE
	.align		8
        /*0060*/ 	.dword	_ZN34_INTERNAL_14100b7a_4_k_cu_19d0bc1a4cuda3std3__47nulloptE
	.align		8
        /*0068*/ 	.dword	_ZN34_INTERNAL_14100b7a_4_k_cu_19d0bc1a4cuda3std3__48unexpectE
	.align		8
        /*0070*/ 	.dword	_ZN34_INTERNAL_14100b7a_4_k_cu_19d0bc1a4cuda3std6ranges3__45__cpo4swapE
	.align		8
        /*0078*/ 	.dword	_ZN34_INTERNAL_14100b7a_4_k_cu_19d0bc1a4cuda3std6ranges3__45__cpo9iter_moveE
	.align		8
        /*0080*/ 	.dword	_ZN34_INTERNAL_14100b7a_4_k_cu_19d0bc1a4cuda3std6ranges3__45__cpo5beginE
	.align		8
        /*0088*/ 	.dword	_ZN34_INTERNAL_14100b7a_4_k_cu_19d0bc1a4cuda3std6ranges3__45__cpo3endE
	.align		8
        /*0090*/ 	.dword	_ZN34_INTERNAL_14100b7a_4_k_cu_19d0bc1a4cuda3std6ranges3__45__cpo6cbeginE
	.align		8
        /*0098*/ 	.dword	_ZN34_INTERNAL_14100b7a_4_k_cu_19d0bc1a4cuda3std6ranges3__45__cpo4cendE
	.align		8
        /*00a0*/ 	.dword	_ZN34_INTERNAL_14100b7a_4_k_cu_19d0bc1a4cuda3std6ranges3__45__cpo7advanceE
	.align		8
        /*00a8*/ 	.dword	_ZN34_INTERNAL_14100b7a_4_k_cu_19d0bc1a4cuda3std6ranges3__45__cpo9iter_swapE
	.align		8
        /*00b0*/ 	.dword	_ZN34_INTERNAL_14100b7a_4_k_cu_19d0bc1a4cuda3std6ranges3__45__cpo4nextE
	.align		8
        /*00b8*/ 	.dword	_ZN34_INTERNAL_14100b7a_4_k_cu_19d0bc1a4cuda3std6ranges3__45__cpo4prevE
	.align		8
        /*00c0*/ 	.dword	_ZN34_INTERNAL_14100b7a_4_k_cu_19d0bc1a4cuda3std6ranges3__45__cpo4dataE
	.align		8
        /*00c8*/ 	.dword	_ZN34_INTERNAL_14100b7a_4_k_cu_19d0bc1a4cuda3std6ranges3__45__cpo5cdataE
	.align		8
        /*00d0*/ 	.dword	_ZN34_INTERNAL_14100b7a_4_k_cu_19d0bc1a4cuda3std6ranges3__45__cpo4sizeE
	.align		8
        /*00d8*/ 	.dword	_ZN34_INTERNAL_14100b7a_4_k_cu_19d0bc1a4cuda3std6ranges3__45__cpo5ssizeE
	.align		8
        /*00e0*/ 	.dword	_ZN34_INTERNAL_14100b7a_4_k_cu_19d0bc1a4cuda3std6ranges3__45__cpo8distanceE
	.align		8
        /*00e8*/ 	.dword	_ZN34_INTERNAL_14100b7a_4_k_cu_19d0bc1a6thrust24THRUST_300001_SM_1000_NS8cuda_cub3parE
	.align		8
        /*00f0*/ 	.dword	_ZN34_INTERNAL_14100b7a_4_k_cu_19d0bc1a6thrust24THRUST_300001_SM_1000_NS8cuda_cub10par_nosyncE
	.align		8
        /*00f8*/ 	.dword	_ZN34_INTERNAL_14100b7a_4_k_cu_19d0bc1a6thrust24THRUST_300001_SM_1000_NS6system6detail10sequential3seqE
	.align		8
        /*0100*/ 	.dword	_ZN34_INTERNAL_14100b7a_4_k_cu_19d0bc1a6thrust24THRUST_300001_SM_1000_NS6system3cpp3parE
	.align		8
        /*0108*/ 	.dword	_ZN34_INTERNAL_14100b7a_4_k_cu_19d0bc1a6thrust24THRUST_300001_SM_1000_NS12placeholders2_1E
	.align		8
        /*0110*/ 	.dword	_ZN34_INTERNAL_14100b7a_4_k_cu_19d0bc1a6thrust24THRUST_300001_SM_1000_NS12placeholders2_2E
	.align		8
        /*0118*/ 	.dword	_ZN34_INTERNAL_14100b7a_4_k_cu_19d0bc1a6thrust24THRUST_300001_SM_1000_NS12placeholders2_3E
	.align		8
        /*0120*/ 	.dword	_ZN34_INTERNAL_14100b7a_4_k_cu_19d0bc1a6thrust24THRUST_300001_SM_1000_NS12placeholders2_4E
	.align		8
        /*0128*/ 	.dword	_ZN34_INTERNAL_14100b7a_4_k_cu_19d0bc1a6thrust24THRUST_300001_SM_1000_NS12placeholders2_5E
	.align		8
        /*0130*/ 	.dword	_ZN34_INTERNAL_14100b7a_4_k_cu_19d0bc1a6thrust24THRUST_300001_SM_1000_NS12placeholders2_6E
	.align		8
        /*0138*/ 	.dword	_ZN34_INTERNAL_14100b7a_4_k_cu_19d0bc1a6thrust24THRUST_300001_SM_1000_NS12placeholders2_7E
	.align		8
        /*0140*/ 	.dword	_ZN34_INTERNAL_14100b7a_4_k_cu_19d0bc1a6thrust24THRUST_300001_SM_1000_NS12placeholders2_8E
	.align		8
        /*0148*/ 	.dword	_ZN34_INTERNAL_14100b7a_4_k_cu_19d0bc1a6thrust24THRUST_300001_SM_1000_NS12placeholders2_9E
	.align		8
        /*0150*/ 	.dword	_ZN34_INTERNAL_14100b7a_4_k_cu_19d0bc1a6thrust24THRUST_300001_SM_1000_NS12placeholders3_10E
	.align		8
        /*0158*/ 	.dword	_ZN34_INTERNAL_14100b7a_4_k_cu_19d0bc1a6thrust24THRUST_300001_SM_1000_NS3seqE
	.align		8
        /*0160*/ 	.dword	_ZN34_INTERNAL_14100b7a_4_k_cu_19d0bc1a6thrust24THRUST_300001_SM_1000_NS6deviceE
	.align		8
        /*0168*/ 	.dword	$str
	.align		8
        /*0170*/ 	.dword	$str$1
	.align		8
        /*0178*/ 	.dword	vprintf


//--------------------- .text._ZN3cub18CUB_300001_SM_10006detail11EmptyKernelIvEEvv --------------------------
	.section	.text._ZN3cub18CUB_300001_SM_10006detail11EmptyKernelIvEEvv,"ax",@progbits
	.align	128
        .global         _ZN3cub18CUB_300001_SM_10006detail11EmptyKernelIvEEvv
        .type           _ZN3cub18CUB_300001_SM_10006detail11EmptyKernelIvEEvv,@function
        .size           _ZN3cub18CUB_300001_SM_10006detail11EmptyKernelIvEEvv,(.L_x_25 - _ZN3cub18CUB_300001_SM_10006detail11EmptyKernelIvEEvv)
        .other          _ZN3cub18CUB_300001_SM_10006detail11EmptyKernelIvEEvv,@"STO_CUDA_ENTRY STV_DEFAULT"
_ZN3cub18CUB_300001_SM_10006detail11EmptyKernelIvEEvv:
.text._ZN3cub18CUB_300001_SM_10006detail11EmptyKernelIvEEvv:
[----:B------:R-:W-:Y:S01]  /*0000*/  LDC R1, c[0x0][0x37c] ;  /* 0x0000df00ff017b82 */ /* 0x000fe20000000800 */
[----:B------:R-:W-:Y:S05]  /*0010*/  EXIT ;  /* 0x000000000000794d */ /* 0x000fea0003800000 */
.L_x_0:
[----:B------:R-:W-:-:S00]  /*0020*/  BRA `(.L_x_0) ;  /* 0xfffffffc00fc7947 */ /* 0x000fc0000383ffff */
[----:B------:R-:W-:-:S00]  /*0030*/  NOP ;  /* 0x0000000000007918 */ /* 0x000fc00000000000 */
        /* <DEDUP_REMOVED lines=12> */
.L_x_25:


//--------------------- .text._Z13spmvJDSKernelPfPiS0_S0_S0_S_S_i --------------------------
	.section	.text._Z13spmvJDSKernelPfPiS0_S0_S0_S_S_i,"ax",@progbits
	.align	128
        .global         _Z13spmvJDSKernelPfPiS0_S0_S0_S_S_i
        .type           _Z13spmvJDSKernelPfPiS0_S0_S0_S_S_i,@function
        .size           _Z13spmvJDSKernelPfPiS0_S0_S0_S_S_i,(.L_x_26 - _Z13spmvJDSKernelPfPiS0_S0_S0_S_S_i)
        .other          _Z13spmvJDSKernelPfPiS0_S0_S0_S_S_i,@"STO_CUDA_ENTRY STV_DEFAULT"
_Z13spmvJDSKernelPfPiS0_S0_S0_S_S_i:
.text._Z13spmvJDSKernelPfPiS0_S0_S0_S_S_i:
[----:B------:R-:W-:Y:S01]  /*0000*/  LDC R1, c[0x0][0x37c] ;  /* 0x0000df00ff017b82 */ /* 0x000fe20000000800 */
[----:B------:R-:W0:Y:S07]  /*0010*/  S2R R3, SR_TID.X ;  /* 0x0000000000037919 */ /* 0x000e2e0000002100 */
[----:B------:R-:W0:Y:S01]  /*0020*/  S2UR UR4, SR_CTAID.X ;  /* 0x00000000000479c3 */ /* 0x000e220000002500 */
[----:B------:R-:W1:Y:S07]  /*0030*/  LDCU UR5, c[0x0][0x3b8] ;  /* 0x00007700ff0577ac */ /* 0x000e6e0008000800 */
[----:B------:R-:W0:Y:S02]  /*0040*/  LDC R0, c[0x0][0x360] ;  /* 0x0000d800ff007b82 */ /* 0x000e240000000800 */
[----:B0-----:R-:W-:-:S05]  /*0050*/  IMAD R0, R0, UR4, R3 ;  /* 0x0000000400007c24 */ /* 0x001fca000f8e0203 */
[----:B-1----:R-:W-:-:S13]  /*0060*/  ISETP.GE.U32.AND P0, PT, R0, UR5, PT ;  /* 0x0000000500007c0c */ /* 0x002fda000bf06070 */
[----:B------:R-:W-:Y:S05]  /*0070*/  @P0 EXIT ;  /* 0x000000000000094d */ /* 0x000fea0003800000 */
[----:B------:R-:W0:Y:S01]  /*0080*/  LDC.64 R6, c[0x0][0x3a0] ;  /* 0x0000e800ff067b82 */ /* 0x000e220000000a00 */
[----:B------:R-:W1:Y:S07]  /*0090*/  LDCU.64 UR6, c[0x0][0x358] ;  /* 0x00006b00ff0677ac */ /* 0x000e6e0008000a00 */
[----:B------:R-:W2:Y:S01]  /*00a0*/  LDC.64 R4, c[0x0][0x398] ;  /* 0x0000e600ff047b82 */ /* 0x000ea20000000a00 */
[----:B0-----:R-:W-:-:S05]  /*00b0*/  IMAD.WIDE.U32 R6, R0, 0x4, R6 ;  /* 0x0000000400067825 */ /* 0x001fca00078e0006 */
[----:B-1----:R-:W3:Y:S01]  /*00c0*/  LDG.E R2, desc[UR6][R6.64] ;  /* 0x0000000606027981 */ /* 0x002ee2000c1e1900 */
[----:B--2---:R-:W-:-:S05]  /*00d0*/  IMAD.WIDE.U32 R4, R0, 0x4, R4 ;  /* 0x0000000400047825 */ /* 0x004fca00078e0004 */
[----:B------:R0:W5:Y:S01]  /*00e0*/  LDG.E R3, desc[UR6][R4.64] ;  /* 0x0000000604037981 */ /* 0x000162000c1e1900 */
[----:B------:R-:W-:Y:S01]  /*00f0*/  BSSY.RECONVERGENT B0, `(.L_x_1) ;  /* 0x00000c3000007945 */ /* 0x000fe20003800200 */
[----:B------:R-:W-:Y:S01]  /*0100*/  HFMA2 R24, -RZ, RZ, 0, 0 ;  /* 0x00000000ff187431 */ /* 0x000fe200000001ff */
[----:B---3--:R-:W-:-:S13]  /*0110*/  ISETP.NE.AND P0, PT, R2, RZ, PT ;  /* 0x000000ff0200720c */ /* 0x008fda0003f05270 */
[----:B0-----:R-:W-:Y:S05]  /*0120*/  @!P0 BRA `(.L_x_2) ;  /* 0x0000000800fc8947 */ /* 0x001fea0003800000 */
[C---:B------:R-:W-:Y:S01]  /*0130*/  ISETP.GE.U32.AND P1, PT, R2.reuse, 0x8, PT ;  /* 0x000000080200780c */ /* 0x040fe20003f26070 */
[----:B------:R-:W-:Y:S01]  /*0140*/  BSSY.RECONVERGENT B1, `(.L_x_3) ;  /* 0x000005e000017945 */ /* 0x000fe20003800200 */
[----:B------:R-:W-:Y:S02]  /*0150*/  LOP3.LUT R4, R2, 0x7, RZ, 0xc0, !PT ;  /* 0x0000000702047812 */ /* 0x000fe400078ec0ff */
[----:B------:R-:W-:Y:S02]  /*0160*/  MOV R24, RZ ;  /* 0x000000ff00187202 */ /* 0x000fe40000000f00 */
[----:B------:R-:W-:Y:S02]  /*0170*/  ISETP.NE.AND P0, PT, R4, RZ, PT ;  /* 0x000000ff0400720c */ /* 0x000fe40003f05270 */
[----:B------:R-:W-:-:S05]  /*0180*/  MOV R5, RZ ;  /* 0x000000ff00057202 */ /* 0x000fca0000000f00 */
[----:B------:R-:W-:Y:S06]  /*0190*/  @!P1 BRA `(.L_x_4) ;  /* 0x0000000400609947 */ /* 0x000fec0003800000 */
[----:B------:R-:W0:Y:S01]  /*01a0*/  LDCU.64 UR4, c[0x0][0x388] ;  /* 0x00007100ff0477ac */ /* 0x000e220008000a00 */
[----:B------:R-:W-:Y:S02]  /*01b0*/  LOP3.LUT R5, R2, 0xfffffff8, RZ, 0xc0, !PT ;  /* 0xfffffff802057812 */ /* 0x000fe400078ec0ff */
[----:B------:R-:W-:Y:S02]  /*01c0*/  MOV R24, RZ ;  /* 0x000000ff00187202 */ /* 0x000fe40000000f00 */
[----:B------:R-:W-:Y:S01]  /*01d0*/  IADD3 R6, PT, PT, -R5, RZ, RZ ;  /* 0x000000ff05067210 */ /* 0x000fe20007ffe1ff */
[----:B0-----:R-:W-:-:S04]  /*01e0*/  UIADD3 UR4, UP0, UPT, UR4, 0x10, URZ ;  /* 0x0000001004047890 */ /* 0x001fc8000ff1e0ff */
[----:B------:R-:W-:Y:S02]  /*01f0*/  UIADD3.X UR5, UPT, UPT, URZ, UR5, URZ, UP0, !UPT ;  /* 0x00000005ff057290 */ /* 0x000fe400087fe4ff */
[----:B------:R-:W-:-:S04]  /*0200*/  MOV R12, UR4 ;  /* 0x00000004000c7c02 */ /* 0x000fc80008000f00 */
[----:B------:R-:W-:-:S07]  /*0210*/  MOV R13, UR5 ;  /* 0x00000005000d7c02 */ /* 0x000fce0008000f00 */
.L_x_5:
[----:B------:R-:W2:Y:S01]  /*0220*/  LDG.E R7, desc[UR6][R12.64+-0x10] ;  /* 0xfffff0060c077981 */ /* 0x000ea2000c1e1900 */
[----:B------:R-:W0:Y:S03]  /*0230*/  LDC.64 R18, c[0x0][0x390] ;  /* 0x0000e400ff127b82 */ /* 0x000e260000000a00 */
[----:B------:R-:W3:Y:S04]  /*0240*/  LDG.E R11, desc[UR6][R12.64+-0xc] ;  /* 0xfffff4060c0b7981 */ /* 0x000ee8000c1e1900 */
[----:B------:R-:W4:Y:S01]  /*0250*/  LDG.E R23, desc[UR6][R12.64+-0x8] ;  /* 0xfffff8060c177981 */ /* 0x000f22000c1e1900 */
[----:B------:R-:W1:Y:S03]  /*0260*/  LDC.64 R16, c[0x0][0x3a8] ;  /* 0x0000ea00ff107b82 */ /* 0x000e660000000a00 */
[----:B------:R-:W4:Y:S05]  /*0270*/  LDG.E R22, desc[UR6][R12.64] ;  /* 0x000000060c167981 */ /* 0x000f2a000c1e1900 */
[----:B------:R-:W4:Y:S01]  /*0280*/  LDC.64 R14, c[0x0][0x3b0] ;  /* 0x0000ec00ff0e7b82 */ /* 0x000f220000000a00 */
[----:B--2---:R-:W-:-:S05]  /*0290*/  IADD3 R7, PT, PT, R0, R7, RZ ;  /* 0x0000000700077210 */ /* 0x004fca0007ffe0ff */
[----:B0-----:R-:W-:-:S06]  /*02a0*/  IMAD.WIDE.U32 R8, R7, 0x4, R18 ;  /* 0x0000000407087825 */ /* 0x001fcc00078e0012 */
[----:B------:R-:W2:Y:S01]  /*02b0*/  LDG.E R9, desc[UR6][R8.64] ;  /* 0x0000000608097981 */ /* 0x000ea2000c1e1900 */
[----:B---3--:R-:W-:-:S05]  /*02c0*/  IADD3 R11, PT, PT, R0, R11, RZ ;  /* 0x0000000b000b7210 */ /* 0x008fca0007ffe0ff */
[----:B------:R-:W-:-:S04]  /*02d0*/  IMAD.WIDE.U32 R20, R11, 0x4, R18 ;  /* 0x000000040b147825 */ /* 0x000fc800078e0012 */
[--C-:B-1----:R-:W-:Y:S01]  /*02e0*/  IMAD.WIDE.U32 R26, R7, 0x4, R16.reuse ;  /* 0x00000004071a7825 */ /* 0x102fe200078e0010 */
[----:B------:R2:W3:Y:S04]  /*02f0*/  LDG.E R29, desc[UR6][R20.64] ;  /* 0x00000006141d7981 */ /* 0x0004e8000c1e1900 */
[----:B------:R-:W3:Y:S04]  /*0300*/  LDG.E R8, desc[UR6][R12.64+-0x4] ;  /* 0xfffffc060c087981 */ /* 0x000ee8000c1e1900 */
[----:B------:R-:W3:Y:S01]  /*0310*/  LDG.E R25, desc[UR6][R26.64] ;  /* 0x000000061a197981 */ /* 0x000ee2000c1e1900 */
[----:B----4-:R-:W-:Y:S01]  /*0320*/  IADD3 R23, PT, PT, R0, R23, RZ ;  /* 0x0000001700177210 */ /* 0x010fe20007ffe0ff */
[----:B------:R-:W-:-:S06]  /*0330*/  IMAD.WIDE.U32 R10, R11, 0x4, R16 ;  /* 0x000000040b0a7825 */ /* 0x000fcc00078e0010 */
[----:B------:R-:W4:Y:S04]  /*0340*/  LDG.E R10, desc[UR6][R10.64] ;  /* 0x000000060a0a7981 */ /* 0x000f28000c1e1900 */
[----:B------:R-:W4:Y:S01]  /*0350*/  LDG.E R27, desc[UR6][R12.64+0x4] ;  /* 0x000004060c1b7981 */ /* 0x000f22000c1e1900 */
[----:B--2---:R-:W-:-:S05]  /*0360*/  IMAD.WIDE.U32 R20, R9, 0x4, R14 ;  /* 0x0000000409147825 */ /* 0x004fca00078e000e */
[----:B------:R0:W2:Y:S01]  /*0370*/  LDG.E R9, desc[UR6][R20.64] ;  /* 0x0000000614097981 */ /* 0x0000a2000c1e1900 */
[----:B---3--:R-:W-:-:S04]  /*0380*/  IMAD.WIDE.U32 R28, R29, 0x4, R14 ;  /* 0x000000041d1c7825 */ /* 0x008fc800078e000e */
[----:B0-----:R-:W-:Y:S01]  /*0390*/  IMAD.WIDE.U32 R20, R23, 0x4, R18 ;  /* 0x0000000417147825 */ /* 0x001fe200078e0012 */
[----:B------:R-:W-:Y:S01]  /*03a0*/  IADD3 R8, PT, PT, R0, R8, RZ ;  /* 0x0000000800087210 */ /* 0x000fe20007ffe0ff */
[----:B------:R-:W4:Y:S04]  /*03b0*/  LDG.E R7, desc[UR6][R28.64] ;  /* 0x000000061c077981 */ /* 0x000f28000c1e1900 */
[----:B------:R2:W3:Y:S02]  /*03c0*/  LDG.E R11, desc[UR6][R20.64] ;  /* 0x00000006140b7981 */ /* 0x0004e4000c1e1900 */
[----:B--2---:R-:W-:Y:S01]  /*03d0*/  FFMA R20, R25, R9, R24 ;  /* 0x0000000919147223 */ /* 0x004fe20000000018 */
[----:B------:R-:W-:Y:S01]  /*03e0*/  IMAD.WIDE.U32 R24, R8, 0x4, R18 ;  /* 0x0000000408187825 */ /* 0x000fe200078e0012 */
[----:B------:R-:W-:-:S04]  /*03f0*/  IADD3 R9, PT, PT, R0, R22, RZ ;  /* 0x0000001600097210 */ /* 0x000fc80007ffe0ff */
[----:B------:R0:W2:Y:S01]  /*0400*/  LDG.E R21, desc[UR6][R24.64] ;  /* 0x0000000618157981 */ /* 0x0000a2000c1e1900 */
[----:B------:R-:W-:-:S05]  /*0410*/  IMAD.WIDE.U32 R28, R9, 0x4, R18 ;  /* 0x00000004091c7825 */ /* 0x000fca00078e0012 */
[----:B------:R-:W2:Y:S04]  /*0420*/  LDG.E R24, desc[UR6][R28.64] ;  /* 0x000000061c187981 */ /* 0x000ea8000c1e1900 */
[----:B------:R-:W2:Y:S01]  /*0430*/  LDG.E R29, desc[UR6][R12.64+0x8] ;  /* 0x000008060c1d7981 */ /* 0x000ea2000c1e1900 */
[----:B------:R-:W-:-:S04]  /*0440*/  IMAD.WIDE.U32 R22, R23, 0x4, R16 ;  /* 0x0000000417167825 */ /* 0x000fc800078e0010 */
[----:B----4-:R-:W-:Y:S01]  /*0450*/  FFMA R7, R10, R7, R20 ;  /* 0x000000070a077223 */ /* 0x010fe20000000014 */
[----:B---3--:R-:W-:Y:S01]  /*0460*/  IMAD.WIDE.U32 R10, R11, 0x4, R14 ;  /* 0x000000040b0a7825 */ /* 0x008fe200078e000e */
[----:B0-----:R-:W-:Y:S01]  /*0470*/  IADD3 R25, PT, PT, R0, R27, RZ ;  /* 0x0000001b00197210 */ /* 0x001fe20007ffe0ff */
[----:B------:R-:W3:Y:S04]  /*0480*/  LDG.E R22, desc[UR6][R22.64] ;  /* 0x0000000616167981 */ /* 0x000ee8000c1e1900 */
[----:B------:R-:W-:Y:S01]  /*0490*/  IMAD.WIDE.U32 R26, R25, 0x4, R18 ;  /* 0x00000004191a7825 */ /* 0x000fe200078e0012 */
[----:B------:R0:W3:Y:S05]  /*04a0*/  LDG.E R23, desc[UR6][R10.64] ;  /* 0x000000060a177981 */ /* 0x0000ea000c1e1900 */
[----:B------:R-:W4:Y:S01]  /*04b0*/  LDG.E R27, desc[UR6][R26.64] ;  /* 0x000000061a1b7981 */ /* 0x000f22000c1e1900 */
[----:B0-----:R-:W-:-:S04]  /*04c0*/  IMAD.WIDE.U32 R10, R8, 0x4, R16 ;  /* 0x00000004080a7825 */ /* 0x001fc800078e0010 */
[----:B------:R-:W-:Y:S02]  /*04d0*/  IMAD.WIDE.U32 R8, R9, 0x4, R16 ;  /* 0x0000000409087825 */ /* 0x000fe400078e0010 */
[----:B------:R-:W3:Y:S04]  /*04e0*/  LDG.E R10, desc[UR6][R10.64] ;  /* 0x000000060a0a7981 */ /* 0x000ee8000c1e1900 */
[----:B------:R-:W3:Y:S01]  /*04f0*/  LDG.E R8, desc[UR6][R8.64] ;  /* 0x0000000608087981 */ /* 0x000ee2000c1e1900 */
[----:B--2---:R-:W-:-:S05]  /*0500*/  IMAD.WIDE.U32 R20, R21, 0x4, R14 ;  /* 0x0000000415147825 */ /* 0x004fca00078e000e */
[----:B------:R0:W2:Y:S02]  /*0510*/  LDG.E R11, desc[UR6][R20.64] ;  /* 0x00000006140b7981 */ /* 0x0000a4000c1e1900 */
[----:B0-----:R-:W-:-:S05]  /*0520*/  IMAD.WIDE.U32 R20, R24, 0x4, R14 ;  /* 0x0000000418147825 */ /* 0x001fca00078e000e */
[----:B------:R0:W2:Y:S02]  /*0530*/  LDG.E R9, desc[UR6][R20.64] ;  /* 0x0000000614097981 */ /* 0x0000a4000c1e1900 */
[----:B0-----:R-:W-:Y:S02]  /*0540*/  IADD3 R21, PT, PT, R0, R29, RZ ;  /* 0x0000001d00157210 */ /* 0x001fe40007ffe0ff */
[----:B------:R-:W3:Y:S01]  /*0550*/  LDG.E R29, desc[UR6][R12.64+0xc] ;  /* 0x00000c060c1d7981 */ /* 0x000ee2000c1e1900 */
[----:B------:R-:W-:-:S06]  /*0560*/  IMAD.WIDE.U32 R24, R25, 0x4, R16 ;  /* 0x0000000419187825 */ /* 0x000fcc00078e0010 */
[----:B------:R-:W2:Y:S01]  /*0570*/  LDG.E R24, desc[UR6][R24.64] ;  /* 0x0000000618187981 */ /* 0x000ea2000c1e1900 */
[----:B----4-:R-:W-:-:S05]  /*0580*/  IMAD.WIDE.U32 R26, R27, 0x4, R14 ;  /* 0x000000041b1a7825 */ /* 0x010fca00078e000e */
[----:B------:R0:W4:Y:S02]  /*0590*/  LDG.E R25, desc[UR6][R26.64] ;  /* 0x000000061a197981 */ /* 0x000124000c1e1900 */
[----:B0-----:R-:W-:-:S06]  /*05a0*/  IMAD.WIDE.U32 R26, R21, 0x4, R18 ;  /* 0x00000004151a7825 */ /* 0x001fcc00078e0012 */
[----:B------:R-:W2:Y:S01]  /*05b0*/  LDG.E R27, desc[UR6][R26.64] ;  /* 0x000000061a1b7981 */ /* 0x000ea2000c1e1900 */
[----:B---3--:R-:W-:-:S05]  /*05c0*/  IADD3 R29, PT, PT, R0, R29, RZ ;  /* 0x0000001d001d7210 */ /* 0x008fca0007ffe0ff */
[----:B------:R-:W-:-:S06]  /*05d0*/  IMAD.WIDE.U32 R18, R29, 0x4, R18 ;  /* 0x000000041d127825 */ /* 0x000fcc00078e0012 */
[----:B------:R-:W3:Y:S01]  /*05e0*/  LDG.E R19, desc[UR6][R18.64] ;  /* 0x0000000612137981 */ /* 0x000ee2000c1e1900 */
[----:B------:R-:W-:-:S04]  /*05f0*/  IMAD.WIDE.U32 R20, R21, 0x4, R16 ;  /* 0x0000000415147825 */ /* 0x000fc800078e0010 */
[----:B------:R-:W-:Y:S02]  /*0600*/  IMAD.WIDE.U32 R16, R29, 0x4, R16 ;  /* 0x000000041d107825 */ /* 0x000fe400078e0010 */
[----:B------:R-:W4:Y:S04]  /*0610*/  LDG.E R20, desc[UR6][R20.64] ;  /* 0x0000000614147981 */ /* 0x000f28000c1e1900 */
[----:B------:R-:W4:Y:S01]  /*0620*/  LDG.E R16, desc[UR6][R16.64] ;  /* 0x0000000610107981 */ /* 0x000f22000c1e1900 */
[----:B--2---:R-:W-:-:S06]  /*0630*/  IMAD.WIDE.U32 R28, R27, 0x4, R14 ;  /* 0x000000041b1c7825 */ /* 0x004fcc00078e000e */
[----:B------:R-:W2:Y:S01]  /*0640*/  LDG.E R29, desc[UR6][R28.64] ;  /* 0x000000061c1d7981 */ /* 0x000ea2000c1e1900 */
[----:B---3--:R-:W-:-:S06]  /*0650*/  IMAD.WIDE.U32 R14, R19, 0x4, R14 ;  /* 0x00000004130e7825 */ /* 0x008fcc00078e000e */
[----:B------:R-:W3:Y:S01]  /*0660*/  LDG.E R14, desc[UR6][R14.64] ;  /* 0x000000060e0e7981 */ /* 0x000ee2000c1e1900 */
[----:B------:R-:W-:Y:S01]  /*0670*/  FFMA R7, R22, R23, R7 ;  /* 0x0000001716077223 */ /* 0x000fe20000000007 */
[----:B------:R-:W-:-:S03]  /*0680*/  IADD3 R6, PT, PT, R6, 0x8, RZ ;  /* 0x0000000806067810 */ /* 0x000fc60007ffe0ff */
[----:B------:R-:W-:Y:S01]  /*0690*/  FFMA R7, R10, R11, R7 ;  /* 0x0000000b0a077223 */ /* 0x000fe20000000007 */
[----:B------:R-:W-:-:S03]  /*06a0*/  ISETP.NE.AND P1, PT, R6, RZ, PT ;  /* 0x000000ff0600720c */ /* 0x000fc60003f25270 */
[----:B------:R-:W-:-:S04]  /*06b0*/  FFMA R7, R8, R9, R7 ;  /* 0x0000000908077223 */ /* 0x000fc80000000007 */
[----:B----4-:R-:W-:Y:S01]  /*06c0*/  FFMA R7, R24, R25, R7 ;  /* 0x0000001918077223 */ /* 0x010fe20000000007 */
[----:B------:R-:W-:-:S04]  /*06d0*/  IADD3 R12, P2, PT, R12, 0x20, RZ ;  /* 0x000000200c0c7810 */ /* 0x000fc80007f5e0ff */
[----:B------:R-:W-:Y:S01]  /*06e0*/  IADD3.X R13, PT, PT, RZ, R13, RZ, P2, !PT ;  /* 0x0000000dff0d7210 */ /* 0x000fe200017fe4ff */
[----:B--2---:R-:W-:-:S04]  /*06f0*/  FFMA R7, R20, R29, R7 ;  /* 0x0000001d14077223 */ /* 0x004fc80000000007 */
[----:B---3--:R-:W-:Y:S01]  /*0700*/  FFMA R24, R16, R14, R7 ;  /* 0x0000000e10187223 */ /* 0x008fe20000000007 */
[----:B------:R-:W-:Y:S06]  /*0710*/  @P1 BRA `(.L_x_5) ;  /* 0xfffffff800c01947 */ /* 0x000fec000383ffff */
.L_x_4:
[----:B------:R-:W-:Y:S05]  /*0720*/  BSYNC.RECONVERGENT B1 ;  /* 0x0000000000017941 */ /* 0x000fea0003800200 */
.L_x_3:
[----:B------:R-:W-:Y:S05]  /*0730*/  @!P0 BRA `(.L_x_2) ;  /* 0x0000000400788947 */ /* 0x000fea0003800000 */
[----:B------:R-:W-:Y:S01]  /*0740*/  ISETP.GE.U32.AND P0, PT, R4, 0x4, PT ;  /* 0x000000040400780c */ /* 0x000fe20003f06070 */
[----:B------:R-:W-:Y:S01]  /*0750*/  BSSY.RECONVERGENT B1, `(.L_x_6) ;  /* 0x000002e000017945 */ /* 0x000fe20003800200 */
[----:B------:R-:W-:-:S04]  /*0760*/  LOP3.LUT R22, R2, 0x3, RZ, 0xc0, !PT ;  /* 0x0000000302167812 */ /* 0x000fc800078ec0ff */
[----:B------:R-:W-:-:S07]  /*0770*/  ISETP.NE.AND P1, PT, R22, RZ, PT ;  /* 0x000000ff1600720c */ /* 0x000fce0003f25270 */
[----:B------:R-:W-:Y:S06]  /*0780*/  @!P0 BRA `(.L_x_7) ;  /* 0x0000000000a88947 */ /* 0x000fec0003800000 */
[----:B------:R-:W0:Y:S08]  /*0790*/  LDC.64 R6, c[0x0][0x388] ;  /* 0x0000e200ff067b82 */ /* 0x000e300000000a00 */
[----:B------:R-:W1:Y:S08]  /*07a0*/  LDC.64 R26, c[0x0][0x390] ;  /* 0x0000e400ff1a7b82 */ /* 0x000e700000000a00 */
[----:B------:R-:W2:Y:S01]  /*07b0*/  LDC.64 R8, c[0x0][0x3b0] ;  /* 0x0000ec00ff087b82 */ /* 0x000ea20000000a00 */
[----:B0-----:R-:W-:-:S05]  /*07c0*/  IMAD.WIDE.U32 R6, R5, 0x4, R6 ;  /* 0x0000000405067825 */ /* 0x001fca00078e0006 */
[----:B------:R-:W3:Y:S04]  /*07d0*/  LDG.E R19, desc[UR6][R6.64] ;  /* 0x0000000606137981 */ /* 0x000ee8000c1e1900 */
[----:B------:R-:W4:Y:S04]  /*07e0*/  LDG.E R11, desc[UR6][R6.64+0x4] ;  /* 0x00000406060b7981 */ /* 0x000f28000c1e1900 */
[----:B------:R-:W2:Y:S04]  /*07f0*/  LDG.E R17, desc[UR6][R6.64+0x8] ;  /* 0x0000080606117981 */ /* 0x000ea8000c1e1900 */
[----:B------:R0:W2:Y:S02]  /*0800*/  LDG.E R23, desc[UR6][R6.64+0xc] ;  /* 0x00000c0606177981 */ /* 0x0000a4000c1e1900 */
[----:B0-----:R-:W0:Y:S01]  /*0810*/  LDC.64 R6, c[0x0][0x3a8] ;  /* 0x0000ea00ff067b82 */ /* 0x001e220000000a00 */
[----:B---3--:R-:W-:-:S02]  /*0820*/  IADD3 R19, PT, PT, R0, R19, RZ ;  /* 0x0000001300137210 */ /* 0x008fc40007ffe0ff */
[----:B----4-:R-:W-:-:S03]  /*0830*/  IADD3 R11, PT, PT, R0, R11, RZ ;  /* 0x0000000b000b7210 */ /* 0x010fc60007ffe0ff */
[----:B-1----:R-:W-:Y:S01]  /*0840*/  IMAD.WIDE.U32 R12, R19, 0x4, R26 ;  /* 0x00000004130c7825 */ /* 0x002fe200078e001a */
[----:B--2---:R-:W-:-:S03]  /*0850*/  IADD3 R17, PT, PT, R0, R17, RZ ;  /* 0x0000001100117210 */ /* 0x004fc60007ffe0ff */
[--C-:B------:R-:W-:Y:S02]  /*0860*/  IMAD.WIDE.U32 R14, R11, 0x4, R26.reuse ;  /* 0x000000040b0e7825 */ /* 0x100fe400078e001a */
[----:B------:R-:W2:Y:S01]  /*0870*/  LDG.E R13, desc[UR6][R12.64] ;  /* 0x000000060c0d7981 */ /* 0x000ea2000c1e1900 */
[----:B------:R-:W-:Y:S01]  /*0880*/  IADD3 R23, PT, PT, R0, R23, RZ ;  /* 0x0000001700177210 */ /* 0x000fe20007ffe0ff */
[--C-:B------:R-:W-:Y:S02]  /*0890*/  IMAD.WIDE.U32 R20, R17, 0x4, R26.reuse ;  /* 0x0000000411147825 */ /* 0x100fe400078e001a */
[----:B------:R-:W3:Y:S02]  /*08a0*/  LDG.E R15, desc[UR6][R14.64] ;  /* 0x000000060e0f7981 */ /* 0x000ee4000c1e1900 */
[----:B------:R-:W-:Y:S02]  /*08b0*/  IMAD.WIDE.U32 R26, R23, 0x4, R26 ;  /* 0x00000004171a7825 */ /* 0x000fe400078e001a */
[----:B------:R-:W4:Y:S04]  /*08c0*/  LDG.E R21, desc[UR6][R20.64] ;  /* 0x0000000614157981 */ /* 0x000f28000c1e1900 */
[----:B------:R-:W4:Y:S01]  /*08d0*/  LDG.E R25, desc[UR6][R26.64] ;  /* 0x000000061a197981 */ /* 0x000f22000c1e1900 */
[----:B0-----:R-:W-:-:S04]  /*08e0*/  IMAD.WIDE.U32 R18, R19, 0x4, R6 ;  /* 0x0000000413127825 */ /* 0x001fc800078e0006 */
[--C-:B------:R-:W-:Y:S02]  /*08f0*/  IMAD.WIDE.U32 R10, R11, 0x4, R6.reuse ;  /* 0x000000040b0a7825 */ /* 0x100fe400078e0006 */
[----:B------:R-:W4:Y:S02]  /*0900*/  LDG.E R19, desc[UR6][R18.64] ;  /* 0x0000000612137981 */ /* 0x000f24000c1e1900 */
[--C-:B------:R-:W-:Y:S02]  /*0910*/  IMAD.WIDE.U32 R16, R17, 0x4, R6.reuse ;  /* 0x0000000411107825 */ /* 0x100fe400078e0006 */
[----:B------:R-:W4:Y:S02]  /*0920*/  LDG.E R10, desc[UR6][R10.64] ;  /* 0x000000060a0a7981 */ /* 0x000f24000c1e1900 */
[----:B------:R-:W-:Y:S02]  /*0930*/  IMAD.WIDE.U32 R6, R23, 0x4, R6 ;  /* 0x0000000417067825 */ /* 0x000fe400078e0006 */
[----:B------:R-:W4:Y:S04]  /*0940*/  LDG.E R16, desc[UR6][R16.64] ;  /* 0x0000000610107981 */ /* 0x000f28000c1e1900 */
[----:B------:R-:W4:Y:S01]  /*0950*/  LDG.E R6, desc[UR6][R6.64] ;  /* 0x0000000606067981 */ /* 0x000f22000c1e1900 */
[----:B--2---:R-:W-:-:S04]  /*0960*/  IMAD.WIDE.U32 R12, R13, 0x4, R8 ;  /* 0x000000040d0c7825 */ /* 0x004fc800078e0008 */
[--C-:B---3--:R-:W-:Y:S02]  /*0970*/  IMAD.WIDE.U32 R14, R15, 0x4, R8.reuse ;  /* 0x000000040f0e7825 */ /* 0x108fe400078e0008 */
[----:B------:R-:W2:Y:S02]  /*0980*/  LDG.E R12, desc[UR6][R12.64] ;  /* 0x000000060c0c7981 */ /* 0x000ea4000c1e1900 */
[--C-:B----4-:R-:W-:Y:S02]  /*0990*/  IMAD.WIDE.U32 R20, R21, 0x4, R8.reuse ;  /* 0x0000000415147825 */ /* 0x110fe400078e0008 */
[----:B------:R-:W3:Y:S02]  /*09a0*/  LDG.E R14, desc[UR6][R14.64] ;  /* 0x000000060e0e7981 */ /* 0x000ee4000c1e1900 */
[----:B------:R-:W-:Y:S02]  /*09b0*/  IMAD.WIDE.U32 R8, R25, 0x4, R8 ;  /* 0x0000000419087825 */ /* 0x000fe400078e0008 */
[----:B------:R-:W4:Y:S04]  /*09c0*/  LDG.E R20, desc[UR6][R20.64] ;  /* 0x0000000614147981 */ /* 0x000f28000c1e1900 */
[----:B------:R-:W4:Y:S01]  /*09d0*/  LDG.E R8, desc[UR6][R8.64] ;  /* 0x0000000608087981 */ /* 0x000f22000c1e1900 */
[----:B------:R-:W-:Y:S01]  /*09e0*/  IADD3 R5, PT, PT, R5, 0x4, RZ ;  /* 0x0000000405057810 */ /* 0x000fe20007ffe0ff */
[----:B--2---:R-:W-:-:S04]  /*09f0*/  FFMA R19, R19, R12, R24 ;  /* 0x0000000c13137223 */ /* 0x004fc80000000018 */
[----:B---3--:R-:W-:-:S04]  /*0a00*/  FFMA R19, R10, R14, R19 ;  /* 0x0000000e0a137223 */ /* 0x008fc80000000013 */
[----:B----4-:R-:W-:-:S04]  /*0a10*/  FFMA R19, R16, R20, R19 ;  /* 0x0000001410137223 */ /* 0x010fc80000000013 */
[----:B------:R-:W-:-:S07]  /*0a20*/  FFMA R24, R6, R8, R19 ;  /* 0x0000000806187223 */ /* 0x000fce0000000013 */
.L_x_7:
[----:B------:R-:W-:Y:S05]  /*0a30*/  BSYNC.RECONVERGENT B1 ;  /* 0x0000000000017941 */ /* 0x000fea0003800200 */
.L_x_6:
[----:B------:R-:W-:Y:S05]  /*0a40*/  @!P1 BRA `(.L_x_2) ;  /* 0x0000000000b49947 */ /* 0x000fea0003800000 */
[----:B------:R-:W-:Y:S01]  /*0a50*/  ISETP.NE.AND P0, PT, R22, 0x1, PT ;  /* 0x000000011600780c */ /* 0x000fe20003f05270 */
[----:B------:R-:W-:Y:S01]  /*0a60*/  BSSY.RECONVERGENT B1, `(.L_x_8) ;  /* 0x000001c000017945 */ /* 0x000fe20003800200 */
[----:B------:R-:W-:-:S04]  /*0a70*/  LOP3.LUT R2, R2, 0x1, RZ, 0xc0, !PT ;  /* 0x0000000102027812 */ /* 0x000fc800078ec0ff */
[----:B------:R-:W-:-:S07]  /*0a80*/  ISETP.NE.U32.AND P1, PT, R2, 0x1, PT ;  /* 0x000000010200780c */ /* 0x000fce0003f25070 */
[----:B------:R-:W-:Y:S06]  /*0a90*/  @!P0 BRA `(.L_x_9) ;  /* 0x0000000000608947 */ /* 0x000fec0003800000 */
[----:B------:R-:W0:Y:S08]  /*0aa0*/  LDC.64 R6, c[0x0][0x388] ;  /* 0x0000e200ff067b82 */ /* 0x000e300000000a00 */
[----:B------:R-:W1:Y:S01]  /*0ab0*/  LDC.64 R8, c[0x0][0x390] ;  /* 0x0000e400ff087b82 */ /* 0x000e620000000a00 */
[----:B0-----:R-:W-:-:S05]  /*0ac0*/  IMAD.WIDE.U32 R6, R5, 0x4, R6 ;  /* 0x0000000405067825 */ /* 0x001fca00078e0006 */
[----:B------:R-:W2:Y:S04]  /*0ad0*/  LDG.E R11, desc[UR6][R6.64] ;  /* 0x00000006060b7981 */ /* 0x000ea8000c1e1900 */
[----:B------:R-:W3:Y:S01]  /*0ae0*/  LDG.E R15, desc[UR6][R6.64+0x4] ;  /* 0x00000406060f7981 */ /* 0x000ee2000c1e1900 */
[C---:B--2---:R-:W-:Y:S02]  /*0af0*/  IADD3 R13, PT, PT, R0.reuse, R11, RZ ;  /* 0x0000000b000d7210 */ /* 0x044fe40007ffe0ff */
[----:B---3--:R-:W-:-:S03]  /*0b00*/  IADD3 R19, PT, PT, R0, R15, RZ ;  /* 0x0000000f00137210 */ /* 0x008fc60007ffe0ff */
[--C-:B-1----:R-:W-:Y:S01]  /*0b10*/  IMAD.WIDE.U32 R10, R13, 0x4, R8.reuse ;  /* 0x000000040d0a7825 */ /* 0x102fe200078e0008 */
[----:B------:R-:W0:Y:S03]  /*0b20*/  LDC.64 R14, c[0x0][0x3b0] ;  /* 0x0000ec00ff0e7b82 */ /* 0x000e260000000a00 */
[----:B------:R-:W-:Y:S02]  /*0b30*/  IMAD.WIDE.U32 R16, R19, 0x4, R8 ;  /* 0x0000000413107825 */ /* 0x000fe400078e0008 */
[----:B------:R-:W0:Y:S03]  /*0b40*/  LDG.E R11, desc[UR6][R10.64] ;  /* 0x000000060a0b7981 */ /* 0x000e26000c1e1900 */
[----:B------:R-:W1:Y:S01]  /*0b50*/  LDC.64 R8, c[0x0][0x3a8] ;  /* 0x0000ea00ff087b82 */ /* 0x000e620000000a00 */
[----:B------:R-:W2:Y:S01]  /*0b60*/  LDG.E R17, desc[UR6][R16.64] ;  /* 0x0000000610117981 */ /* 0x000ea2000c1e1900 */
[----:B-1----:R-:W-:-:S04]  /*0b70*/  IMAD.WIDE.U32 R12, R13, 0x4, R8 ;  /* 0x000000040d0c7825 */ /* 0x002fc800078e0008 */
[----:B------:R-:W-:Y:S02]  /*0b80*/  IMAD.WIDE.U32 R8, R19, 0x4, R8 ;  /* 0x0000000413087825 */ /* 0x000fe400078e0008 */
[----:B------:R-:W3:Y:S04]  /*0b90*/  LDG.E R13, desc[UR6][R12.64] ;  /* 0x000000060c0d7981 */ /* 0x000ee8000c1e1900 */
[----:B------:R-:W4:Y:S01]  /*0ba0*/  LDG.E R9, desc[UR6][R8.64] ;  /* 0x0000000608097981 */ /* 0x000f22000c1e1900 */
[----:B0-----:R-:W-:-:S04]  /*0bb0*/  IMAD.WIDE.U32 R6, R11, 0x4, R14 ;  /* 0x000000040b067825 */ /* 0x001fc800078e000e */
[----:B--2---:R-:W-:Y:S02]  /*0bc0*/  IMAD.WIDE.U32 R14, R17, 0x4, R14 ;  /* 0x00000004110e7825 */ /* 0x004fe400078e000e */
[----:B------:R-:W3:Y:S04]  /*0bd0*/  LDG.E R6, desc[UR6][R6.64] ;  /* 0x0000000606067981 */ /* 0x000ee8000c1e1900 */
[----:B------:R-:W4:Y:S01]  /*0be0*/  LDG.E R14, desc[UR6][R14.64] ;  /* 0x000000060e0e7981 */ /* 0x000f22000c1e1900 */
[----:B------:R-:W-:Y:S01]  /*0bf0*/  IADD3 R5, PT, PT, R5, 0x2, RZ ;  /* 0x0000000205057810 */ /* 0x000fe20007ffe0ff */
[----:B---3--:R-:W-:-:S04]  /*0c00*/  FFMA R24, R13, R6, R24 ;  /* 0x000000060d187223 */ /* 0x008fc80000000018 */
[----:B----4-:R-:W-:-:S07]  /*0c10*/  FFMA R24, R9, R14, R24 ;  /* 0x0000000e09187223 */ /* 0x010fce0000000018 */
.L_x_9:
[----:B------:R-:W-:Y:S05]  /*0c20*/  BSYNC.RECONVERGENT B1 ;  /* 0x0000000000017941 */ /* 0x000fea0003800200 */
.L_x_8:
[----:B------:R-:W-:Y:S05]  /*0c30*/  @P1 BRA `(.L_x_2) ;  /* 0x0000000000381947 */ /* 0x000fea0003800000 */
[----:B------:R-:W0:Y:S08]  /*0c40*/  LDC.64 R6, c[0x0][0x388] ;  /* 0x0000e200ff067b82 */ /* 0x000e300000000a00 */
[----:B------:R-:W1:Y:S08]  /*0c50*/  LDC.64 R8, c[0x0][0x3a8] ;  /* 0x0000ea00ff087b82 */ /* 0x000e700000000a00 */
[----:B------:R-:W2:Y:S01]  /*0c60*/  LDC.64 R10, c[0x0][0x3b0] ;  /* 0x0000ec00ff0a7b82 */ /* 0x000ea20000000a00 */
[----:B0-----:R-:W-:-:S07]  /*0c70*/  IMAD.WIDE.U32 R4, R5, 0x4, R6 ;  /* 0x0000000405047825 */ /* 0x001fce00078e0006 */
[----:B------:R-:W0:Y:S01]  /*0c80*/  LDC.64 R6, c[0x0][0x390] ;  /* 0x0000e400ff067b82 */ /* 0x000e220000000a00 */
[----:B------:R-:W3:Y:S02]  /*0c90*/  LDG.E R5, desc[UR6][R4.64] ;  /* 0x0000000604057981 */ /* 0x000ee4000c1e1900 */
[----:B---3--:R-:W-:-:S05]  /*0ca0*/  IADD3 R13, PT, PT, R0, R5, RZ ;  /* 0x00000005000d7210 */ /* 0x008fca0007ffe0ff */
[----:B0-----:R-:W-:-:S06]  /*0cb0*/  IMAD.WIDE.U32 R6, R13, 0x4, R6 ;  /* 0x000000040d067825 */ /* 0x001fcc00078e0006 */
[----:B------:R-:W2:Y:S01]  /*0cc0*/  LDG.E R7, desc[UR6][R6.64] ;  /* 0x0000000606077981 */ /* 0x000ea2000c1e1900 */
[----:B-1----:R-:W-:-:S06]  /*0cd0*/  IMAD.WIDE.U32 R8, R13, 0x4, R8 ;  /* 0x000000040d087825 */ /* 0x002fcc00078e0008 */
[----:B------:R-:W3:Y:S01]  /*0ce0*/  LDG.E R9, desc[UR6][R8.64] ;  /* 0x0000000608097981 */ /* 0x000ee2000c1e1900 */
[----:B--2---:R-:W-:-:S06]  /*0cf0*/  IMAD.WIDE.U32 R10, R7, 0x4, R10 ;  /* 0x00000004070a7825 */ /* 0x004fcc00078e000a */
[----:B------:R-:W3:Y:S02]  /*0d00*/  LDG.E R10, desc[UR6][R10.64] ;  /* 0x000000060a0a7981 */ /* 0x000ee4000c1e1900 */
[----:B---3--:R-:W-:-:S07]  /*0d10*/  FFMA R24, R9, R10, R24 ;  /* 0x0000000a09187223 */ /* 0x008fce0000000018 */
.L_x_2:
[----:B------:R-:W-:Y:S05]  /*0d20*/  BSYNC.RECONVERGENT B0 ;  /* 0x0000000000007941 */ /* 0x000fea0003800200 */
.L_x_1:
[----:B------:R-:W0:Y:S02]  /*0d30*/  LDC.64 R4, c[0x0][0x380] ;  /* 0x0000e000ff047b82 */ /* 0x000e240000000a00 */
[----:B0----5:R-:W-:-:S05]  /*0d40*/  IMAD.WIDE.U32 R2, R3, 0x4, R4 ;  /* 0x0000000403027825 */ /* 0x021fca00078e0004 */
[----:B------:R-:W-:Y:S01]  /*0d50*/  STG.E desc[UR6][R2.64], R24 ;  /* 0x0000001802007986 */ /* 0x000fe2000c101906 */
[----:B------:R-:W-:Y:S05]  /*0d60*/  EXIT ;  /* 0x000000000000794d */ /* 0x000fea0003800000 */
.L_x_10:
        /* <DEDUP_REMOVED lines=9> */
.L_x_26:


//--------------------- .text._Z13spmvCSRKernelPfPiS0_S_S_i --------------------------
	.section	.text._Z13spmvCSRKernelPfPiS0_S_S_i,"ax",@progbits
	.align	128
        .global         _Z13spmvCSRKernelPfPiS0_S_S_i
        .type           _Z13spmvCSRKernelPfPiS0_S_S_i,@function
        .size           _Z13spmvCSRKernelPfPiS0_S_S_i,(.L_x_27 - _Z13spmvCSRKernelPfPiS0_S_S_i)
        .other          _Z13spmvCSRKernelPfPiS0_S_S_i,@"STO_CUDA_ENTRY STV_DEFAULT"
_Z13spmvCSRKernelPfPiS0_S_S_i:
.text._Z13spmvCSRKernelPfPiS0_S_S_i:
[----:B------:R-:W0:Y:S01]  /*0000*/  LDC R1, c[0x0][0x37c] ;  /* 0x0000df00ff017b82 */ /* 0x000e220000000800 */
[----:B------:R-:W1:Y:S01]  /*0010*/  S2R R3, SR_TID.X ;  /* 0x0000000000037919 */ /* 0x000e620000002100 */
[----:B------:R-:W2:Y:S06]  /*0020*/  LDCU UR5, c[0x0][0x2fc] ;  /* 0x00005f80ff0577ac */ /* 0x000eac0008000800 */
[----:B------:R-:W1:Y:S01]  /*0030*/  S2UR UR6, SR_CTAID.X ;  /* 0x00000000000679c3 */ /* 0x000e620000002500 */
[----:B0-----:R-:W-:Y:S01]  /*0040*/  VIADD R1, R1, 0xfffffff8 ;  /* 0xfffffff801017836 */ /* 0x001fe20000000000 */
[----:B------:R-:W-:Y:S01]  /*0050*/  MOV R0, 0x178 ;  /* 0x0000017800007802 */ /* 0x000fe20000000f00 */
[----:B------:R-:W0:Y:S05]  /*0060*/  LDCU UR4, c[0x0][0x2f8] ;  /* 0x00005f00ff0477ac */ /* 0x000e2a0008000800 */
[----:B------:R-:W1:Y:S08]  /*0070*/  LDC R2, c[0x0][0x360] ;  /* 0x0000d800ff027b82 */ /* 0x000e700000000800 */
[----:B------:R3:W4:Y:S01]  /*0080*/  LDC.64 R8, c[0x4][R0] ;  /* 0x0100000000087b82 */ /* 0x0007220000000a00 */
[----:B0-----:R-:W-:-:S04]  /*0090*/  IADD3 R6, P0, PT, R1, UR4, RZ ;  /* 0x0000000401067c10 */ /* 0x001fc8000ff1e0ff */
[----:B--2---:R-:W-:Y:S01]  /*00a0*/  IADD3.X R7, PT, PT, RZ, UR5, RZ, P0, !PT ;  /* 0x00000005ff077c10 */ /* 0x004fe200087fe4ff */
[----:B-1----:R-:W-:Y:S01]  /*00b0*/  IMAD R2, R2, UR6, R3 ;  /* 0x0000000602027c24 */ /* 0x002fe2000f8e0203 */
[----:B------:R-:W0:Y:S04]  /*00c0*/  LDCU.64 UR6, c[0x4][0x170] ;  /* 0x01002e00ff0677ac */ /* 0x000e280008000a00 */
[----:B------:R3:W-:Y:S01]  /*00d0*/  STL [R1], R2 ;  /* 0x0000000201007387 */ /* 0x0007e20000100800 */
[----:B0-----:R-:W-:Y:S01]  /*00e0*/  MOV R4, UR6 ;  /* 0x0000000600047c02 */ /* 0x001fe20008000f00 */
[----:B---34-:R-:W-:-:S07]  /*00f0*/  IMAD.U32 R5, RZ, RZ, UR7 ;  /* 0x00000007ff057e24 */ /* 0x018fce000f8e00ff */
[----:B------:R-:W-:-:S07]  /*0100*/  LEPC R20, `(.L_x_11) ;  /* 0x000000001014794e */ /* 0x000fce0000000000 */
[----:B------:R-:W-:Y:S05]  /*0110*/  CALL.ABS.NOINC R8 ;  /* 0x0000000008007343 */ /* 0x000fea0003c00000 */
.L_x_11:
[----:B------:R-:W0:Y:S02]  /*0120*/  LDCU UR4, c[0x0][0x3a8] ;  /* 0x00007500ff0477ac */ /* 0x000e240008000800 */
[----:B0-----:R-:W-:-:S13]  /*0130*/  ISETP.GE.U32.AND P0, PT, R2, UR4, PT ;  /* 0x0000000402007c0c */ /* 0x001fda000bf06070 */
[----:B------:R-:W-:Y:S05]  /*0140*/  @P0 EXIT ;  /* 0x000000000000094d */ /* 0x000fea0003800000 */
[----:B------:R-:W0:Y:S08]  /*0150*/  LDC.64 R10, c[0x0][0x358] ;  /* 0x0000d600ff0a7b82 */ /* 0x000e300000000a00 */
[----:B------:R-:W1:Y:S01]  /*0160*/  LDC.64 R4, c[0x0][0x390] ;  /* 0x0000e400ff047b82 */ /* 0x000e620000000a00 */
[----:B0-----:R-:W-:Y:S02]  /*0170*/  R2UR UR4, R10 ;  /* 0x000000000a0472ca */ /* 0x001fe400000e0000 */
[----:B------:R-:W-:-:S02]  /*0180*/  R2UR UR5, R11 ;  /* 0x000000000b0572ca */ /* 0x000fc400000e0000 */
[----:B------:R-:W-:Y:S02]  /*0190*/  R2UR UR6, R10 ;  /* 0x000000000a0672ca */ /* 0x000fe400000e0000 */
[----:B------:R-:W-:Y:S01]  /*01a0*/  R2UR UR7, R11 ;  /* 0x000000000b0772ca */ /* 0x000fe200000e0000 */
[----:B-1----:R-:W-:-:S08]  /*01b0*/  IMAD.WIDE.U32 R4, R2, 0x4, R4 ;  /* 0x0000000402047825 */ /* 0x002fd000078e0004 */
[----:B------:R-:W2:Y:S04]  /*01c0*/  LDG.E R3, desc[UR4][R4.64] ;  /* 0x0000000404037981 */ /* 0x000ea8000c1e1900 */
[----:B------:R-:W2:Y:S01]  /*01d0*/  LDG.E R0, desc[UR6][R4.64+0x4] ;  /* 0x0000040604007981 */ /* 0x000ea2000c1e1900 */
[----:B------:R-:W-:Y:S01]  /*01e0*/  BSSY.RECONVERGENT B0, `(.L_x_12) ;  /* 0x0000101000007945 */ /* 0x000fe20003800200 */
[----:B------:R-:W-:Y:S01]  /*01f0*/  IMAD.MOV.U32 R27, RZ, RZ, RZ ;  /* 0x000000ffff1b7224 */ /* 0x000fe200078e00ff */
[----:B--2---:R-:W-:-:S13]  /*0200*/  ISETP.GE.U32.AND P0, PT, R3, R0, PT ;  /* 0x000000000300720c */ /* 0x004fda0003f06070 */
[----:B------:R-:W-:Y:S05]  /*0210*/  @P0 BRA `(.L_x_13) ;  /* 0x0000000c00f40947 */ /* 0x000fea0003800000 */
[----:B------:R-:W-:Y:S01]  /*0220*/  IADD3 R4, PT, PT, R0, -R3, RZ ;  /* 0x8000000300047210 */ /* 0x000fe20007ffe0ff */
[----:B------:R-:W-:Y:S01]  /*0230*/  IMAD.IADD R0, R3, 0x1, -R0 ;  /* 0x0000000103007824 */ /* 0x000fe200078e0a00 */
[----:B------:R-:W-:Y:S01]  /*0240*/  BSSY.RECONVERGENT B1, `(.L_x_14) ;  /* 0x0000074000017945 */ /* 0x000fe20003800200 */
[----:B------:R-:W-:Y:S01]  /*0250*/  HFMA2 R27, -RZ, RZ, 0, 0 ;  /* 0x00000000ff1b7431 */ /* 0x000fe200000001ff */
[----:B------:R-:W-:Y:S02]  /*0260*/  LOP3.LUT R5, R4, 0xf, RZ, 0xc0, !PT ;  /* 0x0000000f04057812 */ /* 0x000fe400078ec0ff */
[----:B------:R-:W-:Y:S02]  /*0270*/  ISETP.GT.U32.AND P1, PT, R0, -0x10, PT ;  /* 0xfffffff00000780c */ /* 0x000fe40003f24070 */
[----:B------:R-:W-:-:S11]  /*0280*/  ISETP.NE.AND P0, PT, R5, RZ, PT ;  /* 0x000000ff0500720c */ /* 0x000fd60003f05270 */
[----:B------:R-:W-:Y:S05]  /*0290*/  @P1 BRA `(.L_x_15) ;  /* 0x0000000400b81947 */ /* 0x000fea0003800000 */
[----:B------:R-:W0:Y:S01]  /*02a0*/  LDC.64 R12, c[0x0][0x388] ;  /* 0x0000e200ff0c7b82 */ /* 0x000e220000000a00 */
[----:B------:R-:W-:Y:S01]  /*02b0*/  LOP3.LUT R0, R4, 0xfffffff0, RZ, 0xc0, !PT ;  /* 0xfffffff004007812 */ /* 0x000fe200078ec0ff */
[----:B------:R-:W-:-:S03]  /*02c0*/  IMAD.MOV.U32 R27, RZ, RZ, RZ ;  /* 0x000000ffff1b7224 */ /* 0x000fc600078e00ff */
[----:B------:R-:W-:-:S03]  /*02d0*/  IADD3 R0, PT, PT, -R0, RZ, RZ ;  /* 0x000000ff00007210 */ /* 0x000fc60007ffe1ff */
[----:B------:R-:W1:Y:S01]  /*02e0*/  LDC.64 R14, c[0x0][0x398] ;  /* 0x0000e600ff0e7b82 */ /* 0x000e620000000a00 */
[----:B0-----:R-:W-:-:S05]  /*02f0*/  IADD3 R12, P1, PT, R12, 0x20, RZ ;  /* 0x000000200c0c7810 */ /* 0x001fca0007f3e0ff */
[----:B------:R-:W-:Y:S01]  /*0300*/  IMAD.X R13, RZ, RZ, R13, P1 ;  /* 0x000000ffff0d7224 */ /* 0x000fe200008e060d */
[----:B-1----:R-:W-:-:S04]  /*0310*/  IADD3 R14, P2, PT, R14, 0x20, RZ ;  /* 0x000000200e0e7810 */ /* 0x002fc80007f5e0ff */
[----:B------:R-:W-:-:S09]  /*0320*/  IADD3.X R15, PT, PT, RZ, R15, RZ, P2, !PT ;  /* 0x0000000fff0f7210 */ /* 0x000fd200017fe4ff */
.L_x_16:
[----:B------:R-:W-:Y:S01]  /*0330*/  R2UR UR4, R10 ;  /* 0x000000000a0472ca */ /* 0x000fe200000e0000 */
[----:B------:R-:W-:Y:S01]  /*0340*/  IMAD.WIDE R8, R3, 0x4, R12 ;  /* 0x0000000403087825 */ /* 0x000fe200078e020c */
[----:B------:R-:W-:Y:S01]  /*0350*/  R2UR UR5, R11 ;  /* 0x000000000b0572ca */ /* 0x000fe200000e0000 */
[----:B------:R-:W0:-:S12]  /*0360*/  LDC.64 R16, c[0x0][0x3a0] ;  /* 0x0000e800ff107b82 */ /* 0x000e180000000a00 */
[----:B------:R-:W0:Y:S01]  /*0370*/  LDG.E R29, desc[UR4][R8.64+-0x20] ;  /* 0xffffe004081d7981 */ /* 0x000e22000c1e1900 */
[C---:B------:R-:W-:Y:S02]  /*0380*/  R2UR UR6, R10.reuse ;  /* 0x000000000a0672ca */ /* 0x040fe400000e0000 */
[C---:B------:R-:W-:Y:S01]  /*0390*/  R2UR UR7, R11.reuse ;  /* 0x000000000b0772ca */ /* 0x040fe200000e0000 */
[----:B------:R-:W2:Y:S01]  /*03a0*/  LDG.E R23, desc[UR4][R8.64+-0x1c] ;  /* 0xffffe40408177981 */ /* 0x000ea2000c1e1900 */
[----:B------:R-:W-:Y:S02]  /*03b0*/  R2UR UR8, R10 ;  /* 0x000000000a0872ca */ /* 0x000fe400000e0000 */
[----:B------:R-:W-:Y:S01]  /*03c0*/  R2UR UR9, R11 ;  /* 0x000000000b0972ca */ /* 0x000fe200000e0000 */
[----:B------:R-:W-:-:S05]  /*03d0*/  IMAD.WIDE R20, R3, 0x4, R14 ;  /* 0x0000000403147825 */ /* 0x000fca00078e020e */
[----:B------:R-:W3:Y:S04]  /*03e0*/  LDG.E R24, desc[UR4][R20.64+-0x20] ;  /* 0xffffe00414187981 */ /* 0x000ee8000c1e1900 */
[----:B------:R-:W4:Y:S04]  /*03f0*/  LDG.E R7, desc[UR6][R8.64+-0x18] ;  /* 0xffffe80608077981 */ /* 0x000f28000c1e1900 */
[----:B------:R-:W5:Y:S01]  /*0400*/  LDG.E R19, desc[UR8][R8.64+-0x14] ;  /* 0xffffec0808137981 */ /* 0x000f62000c1e1900 */
[C---:B------:R-:W-:Y:S02]  /*0410*/  R2UR UR12, R10.reuse ;  /* 0x000000000a0c72ca */ /* 0x040fe400000e0000 */
[----:B------:R-:W-:Y:S01]  /*0420*/  R2UR UR13, R11 ;  /* 0x000000000b0d72ca */ /* 0x000fe200000e0000 */
[----:B------:R-:W5:Y:S01]  /*0430*/  LDG.E R25, desc[UR4][R20.64+-0x1c] ;  /* 0xffffe40414197981 */ /* 0x000f62000c1e1900 */
[----:B------:R-:W-:-:S02]  /*0440*/  R2UR UR10, R10 ;  /* 0x000000000a0a72ca */ /* 0x000fc400000e0000 */
[----:B------:R-:W-:-:S09]  /*0450*/  R2UR UR11, R11 ;  /* 0x000000000b0b72ca */ /* 0x000fd200000e0000 */
[----:B------:R-:W5:Y:S01]  /*0460*/  LDG.E R26, desc[UR12][R8.64+-0x10] ;  /* 0xfffff00c081a7981 */ /* 0x000f62000c1e1900 */
[----:B0-----:R-:W-:-:S05]  /*0470*/  IMAD.WIDE.U32 R28, R29, 0x4, R16 ;  /* 0x000000041d1c7825 */ /* 0x001fca00078e0010 */
[----:B------:R-:W3:Y:S01]  /*0480*/  LDG.E R18, desc[UR6][R28.64] ;  /* 0x000000061c127981 */ /* 0x000ee2000c1e1900 */
[----:B--2---:R-:W-:-:S06]  /*0490*/  IMAD.WIDE.U32 R22, R23, 0x4, R16 ;  /* 0x0000000417167825 */ /* 0x004fcc00078e0010 */
[----:B------:R-:W2:Y:S04]  /*04a0*/  LDG.E R22, desc[UR6][R22.64] ;  /* 0x0000000616167981 */ /* 0x000ea8000c1e1900 */
[----:B------:R-:W2:Y:S01]  /*04b0*/  LDG.E R28, desc[UR8][R20.64+-0x18] ;  /* 0xffffe808141c7981 */ /* 0x000ea2000c1e1900 */
[----:B----4-:R-:W-:-:S03]  /*04c0*/  IMAD.WIDE.U32 R6, R7, 0x4, R16 ;  /* 0x0000000407067825 */ /* 0x010fc600078e0010 */
[----:B------:R-:W4:Y:S04]  /*04d0*/  LDG.E R29, desc[UR4][R8.64+-0x8] ;  /* 0xfffff804081d7981 */ /* 0x000f28000c1e1900 */
[----:B------:R-:W4:Y:S04]  /*04e0*/  LDG.E R6, desc[UR10][R6.64] ;  /* 0x0000000a06067981 */ /* 0x000f28000c1e1900 */
[----:B------:R-:W4:Y:S01]  /*04f0*/  LDG.E R23, desc[UR4][R8.64+-0xc] ;  /* 0xfffff40408177981 */ /* 0x000f22000c1e1900 */
[----:B---3--:R-:W-:Y:S01]  /*0500*/  FFMA R27, R24, R18, R27 ;  /* 0x00000012181b7223 */ /* 0x008fe2000000001b */
[----:B-----5:R-:W-:-:S02]  /*0510*/  IMAD.WIDE.U32 R18, R19, 0x4, R16 ;  /* 0x0000000413127825 */ /* 0x020fc400078e0010 */
[----:B------:R-:W3:Y:S04]  /*0520*/  LDG.E R24, desc[UR4][R20.64+-0x14] ;  /* 0xffffec0414187981 */ /* 0x000ee8000c1e1900 */
[----:B------:R-:W3:Y:S01]  /*0530*/  LDG.E R19, desc[UR6][R18.64] ;  /* 0x0000000612137981 */ /* 0x000ee2000c1e1900 */
[----:B--2---:R-:W-:Y:S01]  /*0540*/  FFMA R25, R25, R22, R27 ;  /* 0x0000001619197223 */ /* 0x004fe2000000001b */
[----:B------:R-:W-:-:S05]  /*0550*/  IMAD.WIDE.U32 R26, R26, 0x4, R16 ;  /* 0x000000041a1a7825 */ /* 0x000fca00078e0010 */
[----:B------:R0:W2:Y:S04]  /*0560*/  LDG.E R7, desc[UR6][R26.64] ;  /* 0x000000061a077981 */ /* 0x0000a8000c1e1900 */
[----:B------:R-:W2:Y:S01]  /*0570*/  LDG.E R18, desc[UR4][R20.64+-0x10] ;  /* 0xfffff00414127981 */ /* 0x000ea2000c1e1900 */
[----:B----4-:R-:W-:-:S03]  /*0580*/  FFMA R6, R28, R6, R25 ;  /* 0x000000061c067223 */ /* 0x010fc60000000019 */
[----:B------:R-:W4:Y:S01]  /*0590*/  LDG.E R25, desc[UR6][R8.64+-0x4] ;  /* 0xfffffc0608197981 */ /* 0x000f22000c1e1900 */
[----:B0-----:R-:W-:-:S03]  /*05a0*/  IMAD.WIDE.U32 R26, R23, 0x4, R16 ;  /* 0x00000004171a7825 */ /* 0x001fc600078e0010 */
[----:B------:R-:W5:Y:S04]  /*05b0*/  LDG.E R23, desc[UR8][R20.64+-0xc] ;  /* 0xfffff40814177981 */ /* 0x000f68000c1e1900 */
[----:B------:R-:W5:Y:S01]  /*05c0*/  LDG.E R22, desc[UR10][R26.64] ;  /* 0x0000000a1a167981 */ /* 0x000f62000c1e1900 */
[----:B------:R-:W-:-:S06]  /*05d0*/  IMAD.WIDE.U32 R28, R29, 0x4, R16 ;  /* 0x000000041d1c7825 */ /* 0x000fcc00078e0010 */
[----:B------:R-:W5:Y:S04]  /*05e0*/  LDG.E R29, desc[UR6][R28.64] ;  /* 0x000000061c1d7981 */ /* 0x000f68000c1e1900 */
[----:B------:R-:W5:Y:S04]  /*05f0*/  LDG.E R27, desc[UR8][R8.64+0x8] ;  /* 0x00000808081b7981 */ /* 0x000f68000c1e1900 */
[----:B------:R-:W5:Y:S01]  /*0600*/  LDG.E R26, desc[UR8][R20.64] ;  /* 0x00000008141a7981 */ /* 0x000f62000c1e1900 */
[----:B---3--:R-:W-:-:S03]  /*0610*/  FFMA R24, R24, R19, R6 ;  /* 0x0000001318187223 */ /* 0x008fc60000000006 */
[----:B------:R-:W3:Y:S04]  /*0620*/  LDG.E R19, desc[UR4][R8.64] ;  /* 0x0000000408137981 */ /* 0x000ee8000c1e1900 */
[----:B------:R-:W3:Y:S01]  /*0630*/  LDG.E R6, desc[UR4][R20.64+-0x8] ;  /* 0xfffff80414067981 */ /* 0x000ee2000c1e1900 */
[----:B--2---:R-:W-:-:S03]  /*0640*/  FFMA R18, R18, R7, R24 ;  /* 0x0000000712127223 */ /* 0x004fc60000000018 */
[----:B------:R-:W2:Y:S01]  /*0650*/  LDG.E R7, desc[UR6][R8.64+0x4] ;  /* 0x0000040608077981 */ /* 0x000ea2000c1e1900 */
[----:B----4-:R-:W-:-:S04]  /*0660*/  IMAD.WIDE.U32 R24, R25, 0x4, R16 ;  /* 0x0000000419187825 */ /* 0x010fc800078e0010 */
[----:B-----5:R-:W-:Y:S02]  /*0670*/  FFMA R22, R23, R22, R18 ;  /* 0x0000001617167223 */ /* 0x020fe40000000012 */
[----:B------:R3:W4:Y:S04]  /*0680*/  LDG.E R23, desc[UR6][R24.64] ;  /* 0x0000000618177981 */ /* 0x000728000c1e1900 */
[----:B------:R-:W4:Y:S01]  /*0690*/  LDG.E R18, desc[UR4][R20.64+-0x4] ;  /* 0xfffffc0414127981 */ /* 0x000f22000c1e1900 */
[----:B---3--:R-:W-:-:S05]  /*06a0*/  IMAD.WIDE.U32 R24, R19, 0x4, R16 ;  /* 0x0000000413187825 */ /* 0x008fca00078e0010 */
[----:B------:R0:W3:Y:S01]  /*06b0*/  LDG.E R19, desc[UR10][R24.64] ;  /* 0x0000000a18137981 */ /* 0x0000e2000c1e1900 */
[----:B------:R-:W-:-:S03]  /*06c0*/  FFMA R29, R6, R29, R22 ;  /* 0x0000001d061d7223 */ /* 0x000fc60000000016 */
[----:B------:R-:W5:Y:S01]  /*06d0*/  LDG.E R22, desc[UR8][R20.64+0x8] ;  /* 0x0000080814167981 */ /* 0x000f62000c1e1900 */
[----:B--2---:R-:W-:-:S04]  /*06e0*/  IMAD.WIDE.U32 R6, R7, 0x4, R16 ;  /* 0x0000000407067825 */ /* 0x004fc800078e0010 */
[----:B0-----:R-:W-:Y:S02]  /*06f0*/  IMAD.WIDE.U32 R24, R27, 0x4, R16 ;  /* 0x000000041b187825 */ /* 0x001fe400078e0010 */
[----:B------:R-:W2:Y:S04]  /*0700*/  LDG.E R6, desc[UR6][R6.64] ;  /* 0x0000000606067981 */ /* 0x000ea8000c1e1900 */
[----:B------:R-:W2:Y:S04]  /*0710*/  LDG.E R27, desc[UR4][R20.64+0x4] ;  /* 0x00000404141b7981 */ /* 0x000ea8000c1e1900 */
[----:B------:R-:W5:Y:S01]  /*0720*/  LDG.E R7, desc[UR10][R24.64] ;  /* 0x0000000a18077981 */ /* 0x000f62000c1e1900 */
[----:B----4-:R-:W-:-:S03]  /*0730*/  FFMA R23, R18, R23, R29 ;  /* 0x0000001712177223 */ /* 0x010fc6000000001d */
[----:B------:R-:W4:Y:S04]  /*0740*/  LDG.E R18, desc[UR6][R8.64+0xc] ;  /* 0x00000c0608127981 */ /* 0x000f28000c1e1900 */
[----:B------:R-:W4:Y:S04]  /*0750*/  LDG.E R29, desc[UR4][R8.64+0x1c] ;  /* 0x00001c04081d7981 */ /* 0x000f28000c1e1900 */
[----:B------:R-:W4:Y:S01]  /*0760*/  LDG.E R25, desc[UR8][R8.64+0x14] ;  /* 0x0000140808197981 */ /* 0x000f22000c1e1900 */
[----:B---3--:R-:W-:-:S03]  /*0770*/  FFMA R26, R26, R19, R23 ;  /* 0x000000131a1a7223 */ /* 0x008fc60000000017 */
[----:B------:R-:W3:Y:S04]  /*0780*/  LDG.E R23, desc[UR4][R8.64+0x10] ;  /* 0x0000100408177981 */ /* 0x000ee8000c1e1900 */
[----:B------:R-:W3:Y:S01]  /*0790*/  LDG.E R19, desc[UR6][R8.64+0x18] ;  /* 0x0000180608137981 */ /* 0x000ee2000c1e1900 */
[C---:B------:R-:W-:Y:S02]  /*07a0*/  R2UR UR14, R10.reuse ;  /* 0x000000000a0e72ca */ /* 0x040fe400000e0000 */
[C---:B------:R-:W-:Y:S02]  /*07b0*/  R2UR UR15, R11.reuse ;  /* 0x000000000b0f72ca */ /* 0x040fe400000e0000 */
[----:B------:R-:W-:Y:S02]  /*07c0*/  R2UR UR16, R10 ;  /* 0x000000000a1072ca */ /* 0x000fe400000e0000 */
[----:B------:R-:W-:Y:S01]  /*07d0*/  R2UR UR17, R11 ;  /* 0x000000000b1172ca */ /* 0x000fe200000e0000 */
[----:B--2---:R-:W-:Y:S01]  /*07e0*/  FFMA R27, R27, R6, R26 ;  /* 0x000000061b1b7223 */ /* 0x004fe2000000001a */
[----:B------:R-:W2:Y:S04]  /*07f0*/  LDG.E R8, desc[UR8][R20.64+0x10] ;  /* 0x0000100814087981 */ /* 0x000ea8000c1e1900 */
[----:B------:R-:W2:Y:S01]  /*0800*/  LDG.E R9, desc[UR12][R20.64+0x14] ;  /* 0x0000140c14097981 */ /* 0x000ea2000c1e1900 */
[----:B-----5:R-:W-:-:S03]  /*0810*/  FFMA R6, R22, R7, R27 ;  /* 0x0000000716067223 */ /* 0x020fc6000000001b */
[----:B------:R-:W5:Y:S04]  /*0820*/  LDG.E R7, desc[UR4][R20.64+0xc] ;  /* 0x00000c0414077981 */ /* 0x000f68000c1e1900 */
[----:B------:R-:W2:Y:S04]  /*0830*/  LDG.E R26, desc[UR14][R20.64+0x18] ;  /* 0x0000180e141a7981 */ /* 0x000ea8000c1e1900 */
[----:B------:R0:W2:Y:S01]  /*0840*/  LDG.E R27, desc[UR16][R20.64+0x1c] ;  /* 0x00001c10141b7981 */ /* 0x0000a2000c1e1900 */
[----:B----4-:R-:W-:-:S06]  /*0850*/  IMAD.WIDE.U32 R24, R25, 0x4, R16 ;  /* 0x0000000419187825 */ /* 0x010fcc00078e0010 */
[----:B------:R-:W4:Y:S01]  /*0860*/  LDG.E R24, desc[UR4][R24.64] ;  /* 0x0000000418187981 */ /* 0x000f22000c1e1900 */
[----:B0-----:R-:W-:-:S06]  /*0870*/  IMAD.WIDE.U32 R20, R18, 0x4, R16 ;  /* 0x0000000412147825 */ /* 0x001fcc00078e0010 */
[----:B------:R-:W5:Y:S01]  /*0880*/  LDG.E R20, desc[UR6][R20.64] ;  /* 0x0000000614147981 */ /* 0x000f62000c1e1900 */
[----:B---3--:R-:W-:-:S04]  /*0890*/  IMAD.WIDE.U32 R22, R23, 0x4, R16 ;  /* 0x0000000417167825 */ /* 0x008fc800078e0010 */
[--C-:B------:R-:W-:Y:S02]  /*08a0*/  IMAD.WIDE.U32 R18, R19, 0x4, R16.reuse ;  /* 0x0000000413127825 */ /* 0x100fe400078e0010 */
[----:B------:R-:W2:Y:S02]  /*08b0*/  LDG.E R23, desc[UR10][R22.64] ;  /* 0x0000000a16177981 */ /* 0x000ea4000c1e1900 */
[----:B------:R-:W-:Y:S02]  /*08c0*/  IMAD.WIDE.U32 R16, R29, 0x4, R16 ;  /* 0x000000041d107825 */ /* 0x000fe400078e0010 */
[----:B------:R-:W3:Y:S04]  /*08d0*/  LDG.E R18, desc[UR6][R18.64] ;  /* 0x0000000612127981 */ /* 0x000ee8000c1e1900 */
[----:B------:R-:W3:Y:S01]  /*08e0*/  LDG.E R16, desc[UR8][R16.64] ;  /* 0x0000000810107981 */ /* 0x000ee2000c1e1900 */
[----:B------:R-:W-:-:S05]  /*08f0*/  VIADD R0, R0, 0x10 ;  /* 0x0000001000007836 */ /* 0x000fca0000000000 */
[----:B------:R-:W-:Y:S02]  /*0900*/  ISETP.NE.AND P1, PT, R0, RZ, PT ;  /* 0x000000ff0000720c */ /* 0x000fe40003f25270 */
[----:B------:R-:W-:Y:S01]  /*0910*/  IADD3 R3, PT, PT, R3, 0x10, RZ ;  /* 0x0000001003037810 */ /* 0x000fe20007ffe0ff */
[----:B-----5:R-:W-:-:S04]  /*0920*/  FFMA R7, R7, R20, R6 ;  /* 0x0000001407077223 */ /* 0x020fc80000000006 */
[----:B--2---:R-:W-:-:S04]  /*0930*/  FFMA R8, R8, R23, R7 ;  /* 0x0000001708087223 */ /* 0x004fc80000000007 */
[----:B----4-:R-:W-:-:S04]  /*0940*/  FFMA R9, R9, R24, R8 ;  /* 0x0000001809097223 */ /* 0x010fc80000000008 */
[----:B---3--:R-:W-:-:S04]  /*0950*/  FFMA R26, R26, R18, R9 ;  /* 0x000000121a1a7223 */ /* 0x008fc80000000009 */
[----:B------:R-:W-:Y:S01]  /*0960*/  FFMA R27, R27, R16, R26 ;  /* 0x000000101b1b7223 */ /* 0x000fe2000000001a */
[----:B------:R-:W-:Y:S06]  /*0970*/  @P1 BRA `(.L_x_16) ;  /* 0xfffffff8006c1947 */ /* 0x000fec000383ffff */
.L_x_15:
[----:B------:R-:W-:Y:S05]  /*0980*/  BSYNC.RECONVERGENT B1 ;  /* 0x0000000000017941 */ /* 0x000fea0003800200 */
.L_x_14:
[----:B------:R-:W-:Y:S05]  /*0990*/  @!P0 BRA `(.L_x_13) ;  /* 0x0000000800148947 */ /* 0x000fea0003800000 */
[----:B------:R-:W-:Y:S01]  /*09a0*/  ISETP.GE.U32.AND P0, PT, R5, 0x8, PT ;  /* 0x000000080500780c */ /* 0x000fe20003f06070 */
[----:B------:R-:W-:Y:S01]  /*09b0*/  BSSY.RECONVERGENT B1, `(.L_x_17) ;  /* 0x0000040000017945 */ /* 0x000fe20003800200 */
[----:B------:R-:W-:-:S04]  /*09c0*/  LOP3.LUT R20, R4, 0x7, RZ, 0xc0, !PT ;  /* 0x0000000704147812 */ /* 0x000fc800078ec0ff */
[----:B------:R-:W-:-:S07]  /*09d0*/  ISETP.NE.AND P1, PT, R20, RZ, PT ;  /* 0x000000ff1400720c */ /* 0x000fce0003f25270 */
[----:B------:R-:W-:Y:S06]  /*09e0*/  @!P0 BRA `(.L_x_18) ;  /* 0x0000000000f08947 */ /* 0x000fec0003800000 */
[----:B------:R-:W0:Y:S01]  /*09f0*/  LDC.64 R18, c[0x0][0x388] ;  /* 0x0000e200ff127b82 */ /* 0x000e220000000a00 */
[----:B------:R-:W-:Y:S02]  /*0a00*/  R2UR UR4, R10 ;  /* 0x000000000a0472ca */ /* 0x000fe400000e0000 */
[----:B------:R-:W-:-:S05]  /*0a10*/  R2UR UR5, R11 ;  /* 0x000000000b0572ca */ /* 0x000fca00000e0000 */
[----:B------:R-:W1:Y:S08]  /*0a20*/  LDC.64 R8, c[0x0][0x3a0] ;  /* 0x0000e800ff087b82 */ /* 0x000e700000000a00 */
[----:B------:R-:W2:Y:S01]  /*0a30*/  LDC.64 R6, c[0x0][0x398] ;  /* 0x0000e600ff067b82 */ /* 0x000ea20000000a00 */
[----:B0-----:R-:W-:-:S05]  /*0a40*/  IMAD.WIDE R18, R3, 0x4, R18 ;  /* 0x0000000403127825 */ /* 0x001fca00078e0212 */
[----:B------:R-:W1:Y:S01]  /*0a50*/  LDG.E R13, desc[UR4][R18.64] ;  /* 0x00000004120d7981 */ /* 0x000e62000c1e1900 */
[C---:B------:R-:W-:Y:S02]  /*0a60*/  R2UR UR8, R10.reuse ;  /* 0x000000000a0872ca */ /* 0x040fe400000e0000 */
[C---:B------:R-:W-:Y:S01]  /*0a70*/  R2UR UR9, R11.reuse ;  /* 0x000000000b0972ca */ /* 0x040fe200000e0000 */
[----:B------:R-:W3:Y:S01]  /*0a80*/  LDG.E R23, desc[UR4][R18.64+0x14] ;  /* 0x0000140412177981 */ /* 0x000ee2000c1e1900 */
[C---:B------:R-:W-:Y:S02]  /*0a90*/  R2UR UR10, R10.reuse ;  /* 0x000000000a0a72ca */ /* 0x040fe400000e0000 */
[C---:B------:R-:W-:Y:S02]  /*0aa0*/  R2UR UR11, R11.reuse ;  /* 0x000000000b0b72ca */ /* 0x040fe400000e0000 */
[C---:B------:R-:W-:Y:S02]  /*0ab0*/  R2UR UR6, R10.reuse ;  /* 0x000000000a0672ca */ /* 0x040fe400000e0000 */
[----:B------:R-:W-:Y:S01]  /*0ac0*/  R2UR UR7, R11 ;  /* 0x000000000b0772ca */ /* 0x000fe200000e0000 */
[----:B--2---:R-:W-:Y:S01]  /*0ad0*/  IMAD.WIDE R6, R3, 0x4, R6 ;  /* 0x0000000403067825 */ /* 0x004fe200078e0206 */
[----:B------:R-:W-:-:S02]  /*0ae0*/  R2UR UR12, R10 ;  /* 0x000000000a0c72ca */ /* 0x000fc400000e0000 */
[C---:B------:R-:W-:Y:S01]  /*0af0*/  R2UR UR13, R11.reuse ;  /* 0x000000000b0d72ca */ /* 0x040fe200000e0000 */
[----:B------:R-:W2:Y:S01]  /*0b00*/  LDG.E R17, desc[UR8][R18.64+0x4] ;  /* 0x0000040812117981 */ /* 0x000ea2000c1e1900 */
[C---:B------:R-:W-:Y:S02]  /*0b10*/  R2UR UR14, R10.reuse ;  /* 0x000000000a0e72ca */ /* 0x040fe400000e0000 */
[----:B------:R-:W-:Y:S01]  /*0b20*/  R2UR UR15, R11 ;  /* 0x000000000b0f72ca */ /* 0x000fe200000e0000 */
[----:B------:R-:W4:Y:S04]  /*0b30*/  LDG.E R15, desc[UR10][R18.64+0x8] ;  /* 0x0000080a120f7981 */ /* 0x000f28000c1e1900 */
[----:B------:R-:W5:Y:S04]  /*0b40*/  LDG.E R0, desc[UR4][R6.64] ;  /* 0x0000000406007981 */ /* 0x000f68000c1e1900 */
[----:B------:R-:W3:Y:S04]  /*0b50*/  LDG.E R29, desc[UR12][R18.64+0xc] ;  /* 0x00000c0c121d7981 */ /* 0x000ee8000c1e1900 */
[----:B------:R-:W5:Y:S04]  /*0b60*/  LDG.E R25, desc[UR14][R18.64+0x10] ;  /* 0x0000100e12197981 */ /* 0x000f68000c1e1900 */
[----:B------:R-:W5:Y:S04]  /*0b70*/  LDG.E R21, desc[UR6][R18.64+0x18] ;  /* 0x0000180612157981 */ /* 0x000f68000c1e1900 */
[----:B------:R-:W5:Y:S01]  /*0b80*/  LDG.E R5, desc[UR8][R18.64+0x1c] ;  /* 0x00001c0812057981 */ /* 0x000f62000c1e1900 */
[----:B------:R-:W-:-:S02]  /*0b90*/  R2UR UR16, R10 ;  /* 0x000000000a1072ca */ /* 0x000fc400000e0000 */
[----:B------:R-:W-:Y:S01]  /*0ba0*/  R2UR UR17, R11 ;  /* 0x000000000b1172ca */ /* 0x000fe200000e0000 */
[----:B------:R-:W5:Y:S01]  /*0bb0*/  LDG.E R24, desc[UR4][R6.64+0x4] ;  /* 0x0000040406187981 */ /* 0x000f62000c1e1900 */
[----:B-1----:R-:W-:-:S05]  /*0bc0*/  IMAD.WIDE.U32 R12, R13, 0x4, R8 ;  /* 0x000000040d0c7825 */ /* 0x002fca00078e0008 */
[----:B------:R3:W5:Y:S01]  /*0bd0*/  LDG.E R22, desc[UR6][R12.64] ;  /* 0x000000060c167981 */ /* 0x000762000c1e1900 */
[----:B--2---:R-:W-:-:S04]  /*0be0*/  IMAD.WIDE.U32 R16, R17, 0x4, R8 ;  /* 0x0000000411107825 */ /* 0x004fc800078e0008 */
[--C-:B----4-:R-:W-:Y:S02]  /*0bf0*/  IMAD.WIDE.U32 R14, R15, 0x4, R8.reuse ;  /* 0x000000040f0e7825 */ /* 0x110fe400078e0008 */
[----:B------:R-:W2:Y:S02]  /*0c00*/  LDG.E R16, desc[UR6][R16.64] ;  /* 0x0000000610107981 */ /* 0x000ea4000c1e1900 */
[----:B---3--:R-:W-:-:S04]  /*0c10*/  IMAD.WIDE.U32 R12, R29, 0x4, R8 ;  /* 0x000000041d0c7825 */ /* 0x008fc800078e0008 */
[----:B-----5:R-:W-:Y:S01]  /*0c20*/  IMAD.WIDE.U32 R18, R25, 0x4, R8 ;  /* 0x0000000419127825 */ /* 0x020fe200078e0008 */
[----:B------:R-:W3:Y:S04]  /*0c30*/  LDG.E R17, desc[UR12][R6.64+0xc] ;  /* 0x00000c0c06117981 */ /* 0x000ee8000c1e1900 */
[----:B------:R-:W4:Y:S04]  /*0c40*/  LDG.E R25, desc[UR8][R6.64+0x8] ;  /* 0x0000080806197981 */ /* 0x000f28000c1e1900 */
[----:B------:R-:W5:Y:S04]  /*0c50*/  LDG.E R18, desc[UR16][R18.64] ;  /* 0x0000001012127981 */ /* 0x000f68000c1e1900 */
[----:B------:R-:W5:Y:S01]  /*0c60*/  LDG.E R19, desc[UR12][R6.64+0x1c] ;  /* 0x00001c0c06137981 */ /* 0x000f62000c1e1900 */
[----:B------:R-:W-:-:S03]  /*0c70*/  FFMA R27, R0, R22, R27 ;  /* 0x00000016001b7223 */ /* 0x000fc6000000001b */
[----:B------:R0:W4:Y:S04]  /*0c80*/  LDG.E R0, desc[UR10][R14.64] ;  /* 0x0000000a0e007981 */ /* 0x000128000c1e1900 */
[----:B------:R1:W3:Y:S01]  /*0c90*/  LDG.E R22, desc[UR14][R12.64] ;  /* 0x0000000e0c167981 */ /* 0x0002e2000c1e1900 */
[----:B0-----:R-:W-:-:S03]  /*0ca0*/  IMAD.WIDE.U32 R14, R21, 0x4, R8 ;  /* 0x00000004150e7825 */ /* 0x001fc600078e0008 */
[----:B------:R-:W5:Y:S01]  /*0cb0*/  LDG.E R21, desc[UR4][R6.64+0x14] ;  /* 0x0000140406157981 */ /* 0x000f62000c1e1900 */
[----:B-1----:R-:W-:-:S03]  /*0cc0*/  IMAD.WIDE.U32 R12, R23, 0x4, R8 ;  /* 0x00000004170c7825 */ /* 0x002fc600078e0008 */
[----:B------:R-:W5:Y:S01]  /*0cd0*/  LDG.E R23, desc[UR6][R6.64+0x10] ;  /* 0x0000100606177981 */ /* 0x000f62000c1e1900 */
[----:B------:R-:W-:-:S03]  /*0ce0*/  IMAD.WIDE.U32 R8, R5, 0x4, R8 ;  /* 0x0000000405087825 */ /* 0x000fc600078e0008 */
[----:B------:R-:W5:Y:S04]  /*0cf0*/  LDG.E R12, desc[UR10][R12.64] ;  /* 0x0000000a0c0c7981 */ /* 0x000f68000c1e1900 */
[----:B------:R-:W5:Y:S04]  /*0d00*/  LDG.E R14, desc[UR14][R14.64] ;  /* 0x0000000e0e0e7981 */ /* 0x000f68000c1e1900 */
[----:B------:R-:W5:Y:S04]  /*0d10*/  LDG.E R5, desc[UR8][R6.64+0x18] ;  /* 0x0000180806057981 */ /* 0x000f68000c1e1900 */
[----:B------:R-:W5:Y:S01]  /*0d20*/  LDG.E R8, desc[UR16][R8.64] ;  /* 0x0000001008087981 */ /* 0x000f62000c1e1900 */
[----:B--2---:R-:W-:Y:S01]  /*0d30*/  FFMA R16, R24, R16, R27 ;  /* 0x0000001018107223 */ /* 0x004fe2000000001b */
[----:B------:R-:W-:-:S03]  /*0d40*/  VIADD R3, R3, 0x8 ;  /* 0x0000000803037836 */ /* 0x000fc60000000000 */
[----:B----4-:R-:W-:-:S04]  /*0d50*/  FFMA R0, R25, R0, R16 ;  /* 0x0000000019007223 */ /* 0x010fc80000000010 */
[----:B---3--:R-:W-:-:S04]  /*0d60*/  FFMA R0, R17, R22, R0 ;  /* 0x0000001611007223 */ /* 0x008fc80000000000 */
[----:B-----5:R-:W-:-:S04]  /*0d70*/  FFMA R0, R23, R18, R0 ;  /* 0x0000001217007223 */ /* 0x020fc80000000000 */
[----:B------:R-:W-:-:S04]  /*0d80*/  FFMA R0, R21, R12, R0 ;  /* 0x0000000c15007223 */ /* 0x000fc80000000000 */
[----:B------:R-:W-:-:S04]  /*0d90*/  FFMA R0, R5, R14, R0 ;  /* 0x0000000e05007223 */ /* 0x000fc80000000000 */
[----:B------:R-:W-:-:S07]  /*0da0*/  FFMA R27, R19, R8, R0 ;  /* 0x00000008131b7223 */ /* 0x000fce0000000000 */
.L_x_18:
[----:B------:R-:W-:Y:S05]  /*0db0*/  BSYNC.RECONVERGENT B1 ;  /* 0x0000000000017941 */ /* 0x000fea0003800200 */
.L_x_17:
[----:B------:R-:W-:Y:S05]  /*0dc0*/  @!P1 BRA `(.L_x_13) ;  /* 0x0000000400089947 */ /* 0x000fea0003800000 */
[----:B------:R-:W-:Y:S01]  /*0dd0*/  ISETP.GE.U32.AND P0, PT, R20, 0x4, PT ;  /* 0x000000041400780c */ /* 0x000fe20003f06070 */
[----:B------:R-:W-:Y:S01]  /*0de0*/  BSSY.RECONVERGENT B1, `(.L_x_19) ;  /* 0x000002c000017945 */ /* 0x000fe20003800200 */
[----:B------:R-:W-:-:S04]  /*0df0*/  LOP3.LUT R4, R4, 0x3, RZ, 0xc0, !PT ;  /* 0x0000000304047812 */ /* 0x000fc800078ec0ff */
[----:B------:R-:W-:-:S07]  /*0e00*/  ISETP.NE.AND P1, PT, R4, RZ, PT ;  /* 0x000000ff0400720c */ /* 0x000fce0003f25270 */
[----:B------:R-:W-:Y:S06]  /*0e10*/  @!P0 BRA `(.L_x_20) ;  /* 0x0000000000a08947 */ /* 0x000fec0003800000 */
[----:B------:R-:W0:Y:S01]  /*0e20*/  LDC.64 R6, c[0x0][0x388] ;  /* 0x0000e200ff067b82 */ /* 0x000e220000000a00 */
[C---:B------:R-:W-:Y:S02]  /*0e30*/  R2UR UR4, R10.reuse ;  /* 0x000000000a0472ca */ /* 0x040fe400000e0000 */
[C---:B------:R-:W-:Y:S02]  /*0e40*/  R2UR UR5, R11.reuse ;  /* 0x000000000b0572ca */ /* 0x040fe400000e0000 */
[C---:B------:R-:W-:Y:S02]  /*0e50*/  R2UR UR6, R10.reuse ;  /* 0x000000000a0672ca */ /* 0x040fe400000e0000 */
[C---:B------:R-:W-:Y:S01]  /*0e60*/  R2UR UR7, R11.reuse ;  /* 0x000000000b0772ca */ /* 0x040fe200000e0000 */
[----:B------:R-:W1:Y:S01]  /*0e70*/  LDC.64 R8, c[0x0][0x398] ;  /* 0x0000e600ff087b82 */ /* 0x000e620000000a00 */
[----:B------:R-:W-:Y:S02]  /*0e80*/  R2UR UR8, R10 ;  /* 0x000000000a0872ca */ /* 0x000fe400000e0000 */
[----:B------:R-:W-:Y:S01]  /*0e90*/  R2UR UR9, R11 ;  /* 0x000000000b0972ca */ /* 0x000fe200000e0000 */
[----:B0-----:R-:W-:-:S04]  /*0ea0*/  IMAD.WIDE R12, R3, 0x4, R6 ;  /* 0x00000004030c7825 */ /* 0x001fc800078e0206 */
[----:B------:R-:W0:Y:S01]  /*0eb0*/  LDC.64 R6, c[0x0][0x3a0] ;  /* 0x0000e800ff067b82 */ /* 0x000e220000000a00 */
[----:B------:R-:W0:Y:S04]  /*0ec0*/  LDG.E R15, desc[UR4][R12.64] ;  /* 0x000000040c0f7981 */ /* 0x000e28000c1e1900 */
[----:B------:R-:W2:Y:S04]  /*0ed0*/  LDG.E R5, desc[UR6][R12.64+0x4] ;  /* 0x000004060c057981 */ /* 0x000ea8000c1e1900 */
[----:B------:R-:W3:Y:S04]  /*0ee0*/  LDG.E R17, desc[UR8][R12.64+0x8] ;  /* 0x000008080c117981 */ /* 0x000ee8000c1e1900 */
[----:B------:R2:W4:Y:S01]  /*0ef0*/  LDG.E R19, desc[UR4][R12.64+0xc] ;  /* 0x00000c040c137981 */ /* 0x000522000c1e1900 */
[----:B------:R-:W-:Y:S01]  /*0f00*/  R2UR UR10, R10 ;  /* 0x000000000a0a72ca */ /* 0x000fe200000e0000 */
[----:B-1----:R-:W-:Y:S01]  /*0f10*/  IMAD.WIDE R8, R3, 0x4, R8 ;  /* 0x0000000403087825 */ /* 0x002fe200078e0208 */
[----:B------:R-:W-:-:S02]  /*0f20*/  R2UR UR11, R11 ;  /* 0x000000000b0b72ca */ /* 0x000fc400000e0000 */
[C---:B------:R-:W-:Y:S02]  /*0f30*/  R2UR UR14, R10.reuse ;  /* 0x000000000a0e72ca */ /* 0x040fe400000e0000 */
[C---:B------:R-:W-:Y:S01]  /*0f40*/  R2UR UR15, R11.reuse ;  /* 0x000000000b0f72ca */ /* 0x040fe200000e0000 */
[----:B------:R-:W5:Y:S01]  /*0f50*/  LDG.E R0, desc[UR4][R8.64] ;  /* 0x0000000408007981 */ /* 0x000f62000c1e1900 */
[C---:B------:R-:W-:Y:S02]  /*0f60*/  R2UR UR12, R10.reuse ;  /* 0x000000000a0c72ca */ /* 0x040fe400000e0000 */
[C---:B------:R-:W-:Y:S02]  /*0f70*/  R2UR UR13, R11.reuse ;  /* 0x000000000b0d72ca */ /* 0x040fe400000e0000 */
[----:B------:R-:W-:Y:S02]  /*0f80*/  R2UR UR16, R10 ;  /* 0x000000000a1072ca */ /* 0x000fe400000e0000 */
[----:B------:R-:W-:Y:S01]  /*0f90*/  R2UR UR17, R11 ;  /* 0x000000000b1172ca */ /* 0x000fe200000e0000 */
[----:B0-----:R-:W-:-:S04]  /*0fa0*/  IMAD.WIDE.U32 R14, R15, 0x4, R6 ;  /* 0x000000040f0e7825 */ /* 0x001fc800078e0006 */
[--C-:B--2---:R-:W-:Y:S02]  /*0fb0*/  IMAD.WIDE.U32 R12, R5, 0x4, R6.reuse ;  /* 0x00000004050c7825 */ /* 0x104fe400078e0006 */
[----:B------:R-:W5:Y:S02]  /*0fc0*/  LDG.E R14, desc[UR6][R14.64] ;  /* 0x000000060e0e7981 */ /* 0x000f64000c1e1900 */
[--C-:B---3--:R-:W-:Y:S02]  /*0fd0*/  IMAD.WIDE.U32 R16, R17, 0x4, R6.reuse ;  /* 0x0000000411107825 */ /* 0x108fe400078e0006 */
[----:B------:R-:W2:Y:S02]  /*0fe0*/  LDG.E R12, desc[UR10][R12.64] ;  /* 0x0000000a0c0c7981 */ /* 0x000ea4000c1e1900 */
[----:B----4-:R-:W-:Y:S02]  /*0ff0*/  IMAD.WIDE.U32 R6, R19, 0x4, R6 ;  /* 0x0000000413067825 */ /* 0x010fe400078e0006 */
[----:B------:R-:W2:Y:S04]  /*1000*/  LDG.E R5, desc[UR8][R8.64+0x4] ;  /* 0x0000040808057981 */ /* 0x000ea8000c1e1900 */
[----:B------:R-:W3:Y:S04]  /*1010*/  LDG.E R16, desc[UR14][R16.64] ;  /* 0x0000000e10107981 */ /* 0x000ee8000c1e1900 */
[----:B------:R-:W3:Y:S04]  /*1020*/  LDG.E R19, desc[UR12][R8.64+0x8] ;  /* 0x0000080c08137981 */ /* 0x000ee8000c1e1900 */
[----:B------:R-:W4:Y:S04]  /*1030*/  LDG.E R15, desc[UR6][R8.64+0xc] ;  /* 0x00000c06080f7981 */ /* 0x000f28000c1e1900 */
[----:B------:R-:W4:Y:S01]  /*1040*/  LDG.E R6, desc[UR16][R6.64] ;  /* 0x0000001006067981 */ /* 0x000f22000c1e1900 */
[----:B------:R-:W-:Y:S01]  /*1050*/  IADD3 R3, PT, PT, R3, 0x4, RZ ;  /* 0x0000000403037810 */ /* 0x000fe20007ffe0ff */
[----:B-----5:R-:W-:-:S04]  /*1060*/  FFMA R0, R0, R14, R27 ;  /* 0x0000000e00007223 */ /* 0x020fc8000000001b */
[----:B--2---:R-:W-:-:S04]  /*1070*/  FFMA R0, R5, R12, R0 ;  /* 0x0000000c05007223 */ /* 0x004fc80000000000 */
[----:B---3--:R-:W-:-:S04]  /*1080*/  FFMA R0, R19, R16, R0 ;  /* 0x0000001013007223 */ /* 0x008fc80000000000 */
[----:B----4-:R-:W-:-:S07]  /*1090*/  FFMA R27, R15, R6, R0 ;  /* 0x000000060f1b7223 */ /* 0x010fce0000000000 */
.L_x_20:
[----:B------:R-:W-:Y:S05]  /*10a0*/  BSYNC.RECONVERGENT B1 ;  /* 0x0000000000017941 */ /* 0x000fea0003800200 */
.L_x_19:
[----:B------:R-:W-:Y:S05]  /*10b0*/  @!P1 BRA `(.L_x_13) ;  /* 0x00000000004c9947 */ /* 0x000fea0003800000 */
[----:B------:R-:W0:Y:S01]  /*10c0*/  LDC.64 R6, c[0x0][0x3a0] ;  /* 0x0000e800ff067b82 */ /* 0x000e220000000a00 */
[----:B------:R-:W-:-:S07]  /*10d0*/  IMAD.MOV R0, RZ, RZ, -R4 ;  /* 0x000000ffff007224 */ /* 0x000fce00078e0a04 */
[----:B------:R-:W1:Y:S08]  /*10e0*/  LDC.64 R8, c[0x0][0x398] ;  /* 0x0000e600ff087b82 */ /* 0x000e700000000a00 */
[----:B------:R-:W2:Y:S02]  /*10f0*/  LDC.64 R12, c[0x0][0x388] ;  /* 0x0000e200ff0c7b82 */ /* 0x000ea40000000a00 */
.L_x_21:
[----:B------:R-:W-:Y:S01]  /*1100*/  R2UR UR4, R10 ;  /* 0x000000000a0472ca */ /* 0x000fe200000e0000 */
[----:B--2---:R-:W-:Y:S01]  /*1110*/  IMAD.WIDE R14, R3, 0x4, R12 ;  /* 0x00000004030e7825 */ /* 0x004fe200078e020c */
[----:B------:R-:W-:-:S13]  /*1120*/  R2UR UR5, R11 ;  /* 0x000000000b0572ca */ /* 0x000fda00000e0000 */
[----:B------:R-:W0:Y:S01]  /*1130*/  LDG.E R15, desc[UR4][R14.64] ;  /* 0x000000040e0f7981 */ /* 0x000e22000c1e1900 */
[----:B------:R-:W-:Y:S01]  /*1140*/  R2UR UR6, R10 ;  /* 0x000000000a0672ca */ /* 0x000fe200000e0000 */
[----:B-1----:R-:W-:Y:S01]  /*1150*/  IMAD.WIDE R4, R3, 0x4, R8 ;  /* 0x0000000403047825 */ /* 0x002fe200078e0208 */
[----:B------:R-:W-:-:S05]  /*1160*/  R2UR UR7, R11 ;  /* 0x000000000b0772ca */ /* 0x000fca00000e0000 */
[----:B------:R-:W2:Y:S01]  /*1170*/  LDG.E R4, desc[UR4][R4.64] ;  /* 0x0000000404047981 */ /* 0x000ea2000c1e1900 */
[----:B------:R-:W-:Y:S01]  /*1180*/  IADD3 R0, PT, PT, R0, 0x1, RZ ;  /* 0x0000000100007810 */ /* 0x000fe20007ffe0ff */
[----:B0-----:R-:W-:-:S06]  /*1190*/  IMAD.WIDE.U32 R16, R15, 0x4, R6 ;  /* 0x000000040f107825 */ /* 0x001fcc00078e0006 */
[----:B------:R-:W2:Y:S01]  /*11a0*/  LDG.E R16, desc[UR6][R16.64] ;  /* 0x0000000610107981 */ /* 0x000ea2000c1e1900 */
[----:B------:R-:W-:Y:S01]  /*11b0*/  ISETP.NE.AND P0, PT, R0, RZ, PT ;  /* 0x000000ff0000720c */ /* 0x000fe20003f05270 */
[----:B------:R-:W-:Y:S02]  /*11c0*/  VIADD R3, R3, 0x1 ;  /* 0x0000000103037836 */ /* 0x000fe40000000000 */
[----:B--2---:R-:W-:-:S10]  /*11d0*/  FFMA R27, R4, R16, R27 ;  /* 0x00000010041b7223 */ /* 0x004fd4000000001b */
[----:B------:R-:W-:Y:S05]  /*11e0*/  @P0 BRA `(.L_x_21) ;  /* 0xfffffffc00c40947 */ /* 0x000fea000383ffff */
.L_x_13:
[----:B------:R-:W-:Y:S05]  /*11f0*/  BSYNC.RECONVERGENT B0 ;  /* 0x0000000000007941 */ /* 0x000fea0003800200 */
.L_x_12:
[----:B------:R-:W0:Y:S01]  /*1200*/  LDC.64 R4, c[0x0][0x380] ;  /* 0x0000e000ff047b82 */ /* 0x000e220000000a00 */
[----:B------:R-:W-:Y:S02]  /*1210*/  R2UR UR4, R10 ;  /* 0x000000000a0472ca */ /* 0x000fe400000e0000 */
[----:B------:R-:W-:Y:S01]  /*1220*/  R2UR UR5, R11 ;  /* 0x000000000b0572ca */ /* 0x000fe200000e0000 */
[----:B0-----:R-:W-:-:S12]  /*1230*/  IMAD.WIDE.U32 R2, R2, 0x4, R4 ;  /* 0x0000000402027825 */ /* 0x001fd800078e0004 */
[----:B------:R-:W-:Y:S01]  /*1240*/  STG.E desc[UR4][R2.64], R27 ;  /* 0x0000001b02007986 */ /* 0x000fe2000c101904 */
[----:B------:R-:W-:Y:S05]  /*1250*/  EXIT ;  /* 0x000000000000794d */ /* 0x000fea0003800000 */
.L_x_22:
        /* <DEDUP_REMOVED lines=10> */
.L_x_27:


//--------------------- .text._Z5dummyv           --------------------------
	.section	.text._Z5dummyv,"ax",@progbits
	.align	128
        .global         _Z5dummyv
        .type           _Z5dummyv,@function
        .size           _Z5dummyv,(.L_x_28 - _Z5dummyv)
        .other          _Z5dummyv,@"STO_CUDA_ENTRY STV_DEFAULT"
_Z5dummyv:
.text._Z5dummyv:
[----:B------:R-:W0:Y:S01]  /*0000*/  LDC R1, c[0x0][0x37c] ;  /* 0x0000df00ff017b82 */ /* 0x000e220000000800 */
[----:B------:R-:W-:Y:S01]  /*0010*/  MOV R0, 0x178 ;  /* 0x0000017800007802 */ /* 0x000fe20000000f00 */
[----:B------:R-:W1:Y:S01]  /*0020*/  LDCU.64 UR4, c[0x4][0x168] ;  /* 0x01002d00ff0477ac */ /* 0x000e620008000a00 */
[----:B------:R-:W-:-:S05]  /*0030*/  CS2R R6, SRZ ;  /* 0x0000000000067805 */ /* 0x000fca000001ff00 */
[----:B------:R2:W3:Y:S01]  /*0040*/  LDC.64 R2, c[0x4][R0] ;  /* 0x0100000000027b82 */ /* 0x0004e20000000a00 */
[----:B-1----:R-:W-:Y:S02]  /*0050*/  IMAD.U32 R4, RZ, RZ, UR4 ;  /* 0x00000004ff047e24 */ /* 0x002fe4000f8e00ff */
[----:B--2---:R-:W-:-:S07]  /*0060*/  IMAD.U32 R5, RZ, RZ, UR5 ;  /* 0x00000005ff057e24 */ /* 0x004fce000f8e00ff */
[----:B------:R-:W-:-:S07]  /*0070*/  LEPC R20, `(.L_x_23) ;  /* 0x000000001014794e */ /* 0x000fce0000000000 */
[----:B0--3--:R-:W-:Y:S05]  /*0080*/  CALL.ABS.NOINC R2 ;  /* 0x0000000002007343 */ /* 0x009fea0003c00000 */
.L_x_23:
[----:B------:R-:W-:Y:S05]  /*0090*/  EXIT ;  /* 0x000000000000794d */ /* 0x000fea0003800000 */
.L_x_24:
        /* <DEDUP_REMOVED lines=14> */
.L_x_28:


//--------------------- .nv.global.init           --------------------------
	.section	.nv.global.init,"aw",@progbits
.nv.global.init:
	.type		$str,@object
	.size		$str,($str$1 - $str)
$str:
        /*0000*/ 	.byte	0x68, 0x65, 0x6c, 0x6c, 0x6f, 0x0a, 0x00
	.type		$str$1,@object
	.size		$str$1,(.L_46 - $str$1)
$str$1:
        /*0007*/ 	.byte	0x72, 0x6f, 0x77, 0x3a, 0x20, 0x25, 0x64, 0x0a, 0x00
.L_46:


//--------------------- .nv.shared.reserved.0     --------------------------
	.section	.nv.shared.reserved.0,"aw",@nobits
	.weak		__nv_reservedSMEM_offset_0_alias
	.size		__nv_reservedSMEM_offset_0_alias, 0, 64
	.other		__nv_reservedSMEM_offset_0_alias,@"STO_CUDA_RESERVED_SHARED STV_DEFAULT"
__nv_reservedSMEM_offset_0_alias:
	.zero		0
	.zero		64


//--------------------- .nv.global                --------------------------
	.section	.nv.global,"aw",@nobits
.nv.global:
	.type		_ZN34_INTERNAL_14100b7a_4_k_cu_19d0bc1a6thrust24THRUST_300001_SM_1000_NS12placeholders2_8E,@object
	.size		_ZN34_INTERNAL_14100b7a_4_k_cu_19d0bc1a6thrust24THRUST_300001_SM_1000_NS12placeholders2_8E,(_ZN34_INTERNAL_14100b7a_4_k_cu_19d0bc1a4cuda3std3__436_GLOBAL__N__14100b7a_4_k_cu_19d0bc1a6ignoreE - _ZN34_INTERNAL_14100b7a_4_k_cu_19d0bc1a6thrust24THRUST_300001_SM_1000_NS12placeholders2_8E)
_ZN34_INTERNAL_14100b7a_4_k_cu_19d0bc1a6thrust24THRUST_300001_SM_1000_NS12placeholders2_8E:
	.zero		1
	.type		_ZN34_INTERNAL_14100b7a_4_k_cu_19d0bc1a4cuda3std3__436_GLOBAL__N__14100b7a_4_k_cu_19d0bc1a6ignoreE,@object
	.size		_ZN34_INTERNAL_14100b7a_4_k_cu_19d0bc1a4cuda3std3__436_GLOBAL__N__14100b7a_4_k_cu_19d0bc1a6ignoreE,(_ZN34_INTERNAL_14100b7a_4_k_cu_19d0bc1a4cuda3std6ranges3__45__cpo4dataE - _ZN34_INTERNAL_14100b7a_4_k_cu_19d0bc1a4cuda3std3__436_GLOBAL__N__14100b7a_4_k_cu_19d0bc1a6ignoreE)
_ZN34_INTERNAL_14100b7a_4_k_cu_19d0bc1a4cuda3std3__436_GLOBAL__N__14100b7a_4_k_cu_19d0bc1a6ignoreE:
	.zero		1
	.type		_ZN34_INTERNAL_14100b7a_4_k_cu_19d0bc1a4cuda3std6ranges3__45__cpo4dataE,@object
	.size		_ZN34_INTERNAL_14100b7a_4_k_cu_19d0bc1a4cuda3std6ranges3__45__cpo4dataE,(_ZN34_INTERNAL_14100b7a_4_k_cu_19d0bc1a6thrust24THRUST_300001_SM_1000_NS6system3cpp3parE - _ZN34_INTERNAL_14100b7a_4_k_cu_19d0bc1a4cuda3std6ranges3__45__cpo4dataE)
_ZN34_INTERNAL_14100b7a_4_k_cu_19d0bc1a4cuda3std6ranges3__45__cpo4dataE:
	.zero		1
	.type		_ZN34_INTERNAL_14100b7a_4_k_cu_19d0bc1a6thrust24THRUST_300001_SM_1000_NS6system3cpp3parE,@object
	.size		_ZN34_INTERNAL_14100b7a_4_k_cu_19d0bc1a6thrust24THRUST_300001_SM_1000_NS6system3cpp3parE,(_ZN34_INTERNAL_14100b7a_4_k_cu_19d0bc1a4cuda3std3__45__cpo5beginE - _ZN34_INTERNAL_14100b7a_4_k_cu_19d0bc1a6thrust24THRUST_300001_SM_1000_NS6system3cpp3parE)
_ZN34_INTERNAL_14100b7a_4_k_cu_19d0bc1a6thrust24THRUST_300001_SM_1000_NS6system3cpp3parE:
	.zero		1
	.type		_ZN34_INTERNAL_14100b7a_4_k_cu_19d0bc1a4cuda3std3__45__cpo5beginE,@object
	.size		_ZN34_INTERNAL_14100b7a_4_k_cu_19d0bc1a4cuda3std3__45__cpo5beginE,(_ZN34_INTERNAL_14100b7a_4_k_cu_19d0bc1a4cuda3std6ranges3__45__cpo5beginE - _ZN34_INTERNAL_14100b7a_4_k_cu_19d0bc1a4cuda3std3__45__cpo5beginE)
_ZN34_INTERNAL_14100b7a_4_k_cu_19d0bc1a4cuda3std3__45__cpo5beginE:
	.zero		1
	.type		_ZN34_INTERNAL_14100b7a_4_k_cu_19d0bc1a4cuda3std6ranges3__45__cpo5beginE,@object
	.size		_ZN34_INTERNAL_14100b7a_4_k_cu_19d0bc1a4cuda3std6ranges3__45__cpo5beginE,(_ZN34_INTERNAL_14100b7a_4_k_cu_19d0bc1a6thrust24THRUST_300001_SM_1000_NS6deviceE - _ZN34_INTERNAL_14100b7a_4_k_cu_19d0bc1a4cuda3std6ranges3__45__cpo5beginE)
_ZN34_INTERNAL_14100b7a_4_k_cu_19d0bc1a4cuda3std6ranges3__45__cpo5beginE:
	.zero		1
	.type		_ZN34_INTERNAL_14100b7a_4_k_cu_19d0bc1a6thrust24THRUST_300001_SM_1000_NS6deviceE,@object
	.size		_ZN34_INTERNAL_14100b7a_4_k_cu_19d0bc1a6thrust24THRUST_300001_SM_1000_NS6deviceE,(_ZN34_INTERNAL_14100b7a_4_k_cu_19d0bc1a4cuda3std3__47nulloptE - _ZN34_INTERNAL_14100b7a_4_k_cu_19d0bc1a6thrust24THRUST_300001_SM_1000_NS6deviceE)
_ZN34_INTERNAL_14100b7a_4_k_cu_19d0bc1a6thrust24THRUST_300001_SM_1000_NS6deviceE:
	.zero		1
	.type		_ZN34_INTERNAL_14100b7a_4_k_cu_19d0bc1a4cuda3std3__47nulloptE,@object
	.size		_ZN34_INTERNAL_14100b7a_4_k_cu_19d0bc1a4cuda3std3__47nulloptE,(_ZN34_INTERNAL_14100b7a_4_k_cu_19d0bc1a4cuda3std6ranges3__45__cpo8distanceE - _ZN34_INTERNAL_14100b7a_4_k_cu_19d0bc1a4cuda3std3__47nulloptE)
_ZN34_INTERNAL_14100b7a_4_k_cu_19d0bc1a4cuda3std3__47nulloptE:
	.zero		1
	.type		_ZN34_INTERNAL_14100b7a_4_k_cu_19d0bc1a4cuda3std6ranges3__45__cpo8distanceE,@object
	.size		_ZN34_INTERNAL_14100b7a_4_k_cu_19d0bc1a4cuda3std6ranges3__45__cpo8distanceE,(_ZN34_INTERNAL_14100b7a_4_k_cu_19d0bc1a6thrust24THRUST_300001_SM_1000_NS12placeholders2_4E - _ZN34_INTERNAL_14100b7a_4_k_cu_19d0bc1a4cuda3std6ranges3__45__cpo8distanceE)
_ZN34_INTERNAL_14100b7a_4_k_cu_19d0bc1a4cuda3std6ranges3__45__cpo8distanceE:
	.zero		1
	.type		_ZN34_INTERNAL_14100b7a_4_k_cu_19d0bc1a6thrust24THRUST_300001_SM_1000_NS12placeholders2_4E,@object
	.size		_ZN34_INTERNAL_14100b7a_4_k_cu_19d0bc1a6thrust24THRUST_300001_SM_1000_NS12placeholders2_4E,(_ZN34_INTERNAL_14100b7a_4_k_cu_19d0bc1a4cuda3std3__45__cpo6rbeginE - _ZN34_INTERNAL_14100b7a_4_k_cu_19d0bc1a6thrust24THRUST_300001_SM_1000_NS12placeholders2_4E)
_ZN34_INTERNAL_14100b7a_4_k_cu_19d0bc1a6thrust24THRUST_300001_SM_1000_NS12placeholders2_4E:
	.zero		1
	.type		_ZN34_INTERNAL_14100b7a_4_k_cu_19d0bc1a4cuda3std3__45__cpo6rbeginE,@object
	.size		_ZN34_INTERNAL_14100b7a_4_k_cu_19d0bc1a4cuda3std3__45__cpo6rbeginE,(_ZN34_INTERNAL_14100b7a_4_k_cu_19d0bc1a4cuda3std6ranges3__45__cpo7advanceE - _ZN34_INTERNAL_14100b7a_4_k_cu_19d0bc1a4cuda3std3__45__cpo6rbeginE)
_ZN34_INTERNAL_14100b7a_4_k_cu_19d0bc1a4cuda3std3__45__cpo6rbeginE:
	.zero		1
	.type		_ZN34_INTERNAL_14100b7a_4_k_cu_19d0bc1a4cuda3std6ranges3__45__cpo7advanceE,@object
	.size		_ZN34_INTERNAL_14100b7a_4_k_cu_19d0bc1a4cuda3std6ranges3__45__cpo7advanceE,(_ZN34_INTERNAL_14100b7a_4_k_cu_19d0bc1a6thrust24THRUST_300001_SM_1000_NS12placeholders3_10E - _ZN34_INTERNAL_14100b7a_4_k_cu_19d0bc1a4cuda3std6ranges3__45__cpo7advanceE)
_ZN34_INTERNAL_14100b7a_4_k_cu_19d0bc1a4cuda3std6ranges3__45__cpo7advanceE:
	.zero		1
	.type		_ZN34_INTERNAL_14100b7a_4_k_cu_19d0bc1a6thrust24THRUST_300001_SM_1000_NS12placeholders3_10E,@object
	.size		_ZN34_INTERNAL_14100b7a_4_k_cu_19d0bc1a6thrust24THRUST_300001_SM_1000_NS12placeholders3_10E,(_ZN34_INTERNAL_14100b7a_4_k_cu_19d0bc1a4cuda3std3__48in_placeE - _ZN34_INTERNAL_14100b7a_4_k_cu_19d0bc1a6thrust24THRUST_300001_SM_1000_NS12placeholders3_10E)
_ZN34_INTERNAL_14100b7a_4_k_cu_19d0bc1a6thrust24THRUST_300001_SM_1000_NS12placeholders3_10E:
	.zero		1
	.type		_ZN34_INTERNAL_14100b7a_4_k_cu_19d0bc1a4cuda3std3__48in_placeE,@object
	.size		_ZN34_INTERNAL_14100b7a_4_k_cu_19d0bc1a4cuda3std3__48in_placeE,(_ZN34_INTERNAL_14100b7a_4_k_cu_19d0bc1a4cuda3std6ranges3__45__cpo4sizeE - _ZN34_INTERNAL_14100b7a_4_k_cu_19d0bc1a4cuda3std3__48in_placeE)
_ZN34_INTERNAL_14100b7a_4_k_cu_19d0bc1a4cuda3std3__48in_placeE:
	.zero		1
	.type		_ZN34_INTERNAL_14100b7a_4_k_cu_19d0bc1a4cuda3std6ranges3__45__cpo4sizeE,@object
	.size		_ZN34_INTERNAL_14100b7a_4_k_cu_19d0bc1a4cuda3std6ranges3__45__cpo4sizeE,(_ZN34_INTERNAL_14100b7a_4_k_cu_19d0bc1a6thrust24THRUST_300001_SM_1000_NS12placeholders2_2E - _ZN34_INTERNAL_14100b7a_4_k_cu_19d0bc1a4cuda3std6ranges3__45__cpo4sizeE)
_ZN34_INTERNAL_14100b7a_4_k_cu_19d0bc1a4cuda3std6ranges3__45__cpo4sizeE:
	.zero		1
	.type		_ZN34_INTERNAL_14100b7a_4_k_cu_19d0bc1a6thrust24THRUST_300001_SM_1000_NS12placeholders2_2E,@object
	.size		_ZN34_INTERNAL_14100b7a_4_k_cu_19d0bc1a6thrust24THRUST_300001_SM_1000_NS12placeholders2_2E,(_ZN34_INTERNAL_14100b7a_4_k_cu_19d0bc1a4cuda3std3__45__cpo6cbeginE - _ZN34_INTERNAL_14100b7a_4_k_cu_19d0bc1a6thrust24THRUST_300001_SM_1000_NS12placeholders2_2E)
_ZN34_INTERNAL_14100b7a_4_k_cu_19d0bc1a6thrust24THRUST_300001_SM_1000_NS12placeholders2_2E:
	.zero		1
	.type		_ZN34_INTERNAL_14100b7a_4_k_cu_19d0bc1a4cuda3std3__45__cpo6cbeginE,@object
	.size		_ZN34_INTERNAL_14100b7a_4_k_cu_19d0bc1a4cuda3std3__45__cpo6cbeginE,(_ZN34_INTERNAL_14100b7a_4_k_cu_19d0bc1a4cuda3std6ranges3__45__cpo6cbeginE - _ZN34_INTERNAL_14100b7a_4_k_cu_19d0bc1a4cuda3std3__45__cpo6cbeginE)
_ZN34_INTERNAL_14100b7a_4_k_cu_19d0bc1a4cuda3std3__45__cpo6cbeginE:
	.zero		1
	.type		_ZN34_INTERNAL_14100b7a_4_k_cu_19d0bc1a4cuda3std6ranges3__45__cpo6cbeginE,@object
	.size		_ZN34_INTERNAL_14100b7a_4_k_cu_19d0bc1a4cuda3std6ranges3__45__cpo6cbeginE,(_ZN34_INTERNAL_14100b7a_4_k_cu_19d0bc1a6thrust24THRUST_300001_SM_1000_NS12placeholders2_6E - _ZN34_INTERNAL_14100b7a_4_k_cu_19d0bc1a4cuda3std6ranges3__45__cpo6cbeginE)
_ZN34_INTERNAL_14100b7a_4_k_cu_19d0bc1a4cuda3std6ranges3__45__cpo6cbeginE:
	.zero		1
	.type		_ZN34_INTERNAL_14100b7a_4_k_cu_19d0bc1a6thrust24THRUST_300001_SM_1000_NS12placeholders2_6E,@object
	.size		_ZN34_INTERNAL_14100b7a_4_k_cu_19d0bc1a6thrust24THRUST_300001_SM_1000_NS12placeholders2_6E,(_ZN34_INTERNAL_14100b7a_4_k_cu_19d0bc1a4cuda3std3__45__cpo7crbeginE - _ZN34_INTERNAL_14100b7a_4_k_cu_19d0bc1a6thrust24THRUST_300001_SM_1000_NS12placeholders2_6E)
_ZN34_INTERNAL_14100b7a_4_k_cu_19d0bc1a6thrust24THRUST_300001_SM_1000_NS12placeholders2_6E:
	.zero		1
	.type		_ZN34_INTERNAL_14100b7a_4_k_cu_19d0bc1a4cuda3std3__45__cpo7crbeginE,@object
	.size		_ZN34_INTERNAL_14100b7a_4_k_cu_19d0bc1a4cuda3std3__45__cpo7crbeginE,(_ZN34_INTERNAL_14100b7a_4_k_cu_19d0bc1a4cuda3std6ranges3__45__cpo4nextE - _ZN34_INTERNAL_14100b7a_4_k_cu_19d0bc1a4cuda3std3__45__cpo7crbeginE)
_ZN34_INTERNAL_14100b7a_4_k_cu_19d0bc1a4cuda3std3__45__cpo7crbeginE:
	.zero		1
	.type		_ZN34_INTERNAL_14100b7a_4_k_cu_19d0bc1a4cuda3std6ranges3__45__cpo4nextE,@object
	.size		_ZN34_INTERNAL_14100b7a_4_k_cu_19d0bc1a4cuda3std6ranges3__45__cpo4nextE,(_ZN34_INTERNAL_14100b7a_4_k_cu_19d0bc1a4cuda3std6ranges3__45__cpo4swapE - _ZN34_INTERNAL_14100b7a_4_k_cu_19d0bc1a4cuda3std6ranges3__45__cpo4nextE)
_ZN34_INTERNAL_14100b7a_4_k_cu_19d0bc1a4cuda3std6ranges3__45__cpo4nextE:
	.zero		1
	.type		_ZN34_INTERNAL_14100b7a_4_k_cu_19d0bc1a4cuda3std6ranges3__45__cpo4swapE,@object
	.size		_ZN34_INTERNAL_14100b7a_4_k_cu_19d0bc1a4cuda3std6ranges3__45__cpo4swapE,(_ZN34_INTERNAL_14100b7a_4_k_cu_19d0bc1a6thrust24THRUST_300001_SM_1000_NS8cuda_cub10par_nosyncE - _ZN34_INTERNAL_14100b7a_4_k_cu_19d0bc1a4cuda3std6ranges3__45__cpo4swapE)
_ZN34_INTERNAL_14100b7a_4_k_cu_19d0bc1a4cuda3std6ranges3__45__cpo4swapE:
	.zero		1
	.type		_ZN34_INTERNAL_14100b7a_4_k_cu_19d0bc1a6thrust24THRUST_300001_SM_1000_NS8cuda_cub10par_nosyncE,@object
	.size		_ZN34_INTERNAL_14100b7a_4_k_cu_19d0bc1a6thrust24THRUST_300001_SM_1000_NS8cuda_cub10par_nosyncE,(_ZN34_INTERNAL_14100b7a_4_k_cu_19d0bc1a6thrust24THRUST_300001_SM_1000_NS3seqE - _ZN34_INTERNAL_14100b7a_4_k_cu_19d0bc1a6thrust24THRUST_300001_SM_1000_NS8cuda_cub10par_nosyncE)
_ZN34_INTERNAL_14100b7a_4_k_cu_19d0bc1a6thrust24THRUST_300001_SM_1000_NS8cuda_cub10par_nosyncE:
	.zero		1
	.type		_ZN34_INTERNAL_14100b7a_4_k_cu_19d0bc1a6thrust24THRUST_300001_SM_1000_NS3seqE,@object
	.size		_ZN34_INTERNAL_14100b7a_4_k_cu_19d0bc1a6thrust24THRUST_300001_SM_1000_NS3seqE,(_ZN34_INTERNAL_14100b7a_4_k_cu_19d0bc1a4cuda3std3__420unreachable_sentinelE - _ZN34_INTERNAL_14100b7a_4_k_cu_19d0bc1a6thrust24THRUST_300001_SM_1000_NS3seqE)
_ZN34_INTERNAL_14100b7a_4_k_cu_19d0bc1a6thrust24THRUST_300001_SM_1000_NS3seqE:
	.zero		1
	.type		_ZN34_INTERNAL_14100b7a_4_k_cu_19d0bc1a4cuda3std3__420unreachable_sentinelE,@object
	.size		_ZN34_INTERNAL_14100b7a_4_k_cu_19d0bc1a4cuda3std3__420unreachable_sentinelE,(_ZN34_INTERNAL_14100b7a_4_k_cu_19d0bc1a4cuda3std6ranges3__45__cpo5ssizeE - _ZN34_INTERNAL_14100b7a_4_k_cu_19d0bc1a4cuda3std3__420unreachable_sentinelE)
_ZN34_INTERNAL_14100b7a_4_k_cu_19d0bc1a4cuda3std3__420unreachable_sentinelE:
	.zero		1
	.type		_ZN34_INTERNAL_14100b7a_4_k_cu_19d0bc1a4cuda3std6ranges3__45__cpo5ssizeE,@object
	.size		_ZN34_INTERNAL_14100b7a_4_k_cu_19d0bc1a4cuda3std6ranges3__45__cpo5ssizeE,(_ZN34_INTERNAL_14100b7a_4_k_cu_19d0bc1a6thrust24THRUST_300001_SM_1000_NS12placeholders2_3E - _ZN34_INTERNAL_14100b7a_4_k_cu_19d0bc1a4cuda3std6ranges3__45__cpo5ssizeE)
_ZN34_INTERNAL_14100b7a_4_k_cu_19d0bc1a4cuda3std6ranges3__45__cpo5ssizeE:
	.zero		1
	.type		_ZN34_INTERNAL_14100b7a_4_k_cu_19d0bc1a6thrust24THRUST_300001_SM_1000_NS12placeholders2_3E,@object
	.size		_ZN34_INTERNAL_14100b7a_4_k_cu_19d0bc1a6thrust24THRUST_300001_SM_1000_NS12placeholders2_3E,(_ZN34_INTERNAL_14100b7a_4_k_cu_19d0bc1a4cuda3std3__45__cpo4cendE - _ZN34_INTERNAL_14100b7a_4_k_cu_19d0bc1a6thrust24THRUST_300001_SM_1000_NS12placeholders2_3E)
_ZN34_INTERNAL_14100b7a_4_k_cu_19d0bc1a6thrust24THRUST_300001_SM_1000_NS12placeholders2_3E:
	.zero		1
	.type		_ZN34_INTERNAL_14100b7a_4_k_cu_19d0bc1a4cuda3std3__45__cpo4cendE,@object
	.size		_ZN34_INTERNAL_14100b7a_4_k_cu_19d0bc1a4cuda3std3__45__cpo4cendE,(_ZN34_INTERNAL_14100b7a_4_k_cu_19d0bc1a4cuda3std6ranges3__45__cpo4cendE - _ZN34_INTERNAL_14100b7a_4_k_cu_19d0bc1a4cuda3std3__45__cpo4cendE)
_ZN34_INTERNAL_14100b7a_4_k_cu_19d0bc1a4cuda3std3__45__cpo4cendE:
	.zero		1
	.type		_ZN34_INTERNAL_14100b7a_4_k_cu_19d0bc1a4cuda3std6ranges3__45__cpo4cendE,@object
	.size		_ZN34_INTERNAL_14100b7a_4_k_cu_19d0bc1a4cuda3std6ranges3__45__cpo4cendE,(_ZN34_INTERNAL_14100b7a_4_k_cu_19d0bc1a6thrust24THRUST_300001_SM_1000_NS12placeholders2_7E - _ZN34_INTERNAL_14100b7a_4_k_cu_19d0bc1a4cuda3std6ranges3__45__cpo4cendE)
_ZN34_INTERNAL_14100b7a_4_k_cu_19d0bc1a4cuda3std6ranges3__45__cpo4cendE:
	.zero		1
	.type		_ZN34_INTERNAL_14100b7a_4_k_cu_19d0bc1a6thrust24THRUST_300001_SM_1000_NS12placeholders2_7E,@object
	.size		_ZN34_INTERNAL_14100b7a_4_k_cu_19d0bc1a6thrust24THRUST_300001_SM_1000_NS12placeholders2_7E,(_ZN34_INTERNAL_14100b7a_4_k_cu_19d0bc1a4cuda3std3__45__cpo5crendE - _ZN34_INTERNAL_14100b7a_4_k_cu_19d0bc1a6thrust24THRUST_300001_SM_1000_NS12placeholders2_7E)
_ZN34_INTERNAL_14100b7a_4_k_cu_19d0bc1a6thrust24THRUST_300001_SM_1000_NS12placeholders2_7E:
	.zero		1
	.type		_ZN34_INTERNAL_14100b7a_4_k_cu_19d0bc1a4cuda3std3__45__cpo5crendE,@object
	.size		_ZN34_INTERNAL_14100b7a_4_k_cu_19d0bc1a4cuda3std3__45__cpo5crendE,(_ZN34_INTERNAL_14100b7a_4_k_cu_19d0bc1a4cuda3std6ranges3__45__cpo4prevE - _ZN34_INTERNAL_14100b7a_4_k_cu_19d0bc1a4cuda3std3__45__cpo5crendE)
_ZN34_INTERNAL_14100b7a_4_k_cu_19d0bc1a4cuda3std3__45__cpo5crendE:
	.zero		1
	.type		_ZN34_INTERNAL_14100b7a_4_k_cu_19d0bc1a4cuda3std6ranges3__45__cpo4prevE,@object
	.size		_ZN34_INTERNAL_14100b7a_4_k_cu_19d0bc1a4cuda3std6ranges3__45__cpo4prevE,(_ZN34_INTERNAL_14100b7a_4_k_cu_19d0bc1a4cuda3std6ranges3__45__cpo9iter_moveE - _ZN34_INTERNAL_14100b7a_4_k_cu_19d0bc1a4cuda3std6ranges3__45__cpo4prevE)
_ZN34_INTERNAL_14100b7a_4_k_cu_19d0bc1a4cuda3std6ranges3__45__cpo4prevE:
	.zero		1
	.type		_ZN34_INTERNAL_14100b7a_4_k_cu_19d0bc1a4cuda3std6ranges3__45__cpo9iter_moveE,@object
	.size		_ZN34_INTERNAL_14100b7a_4_k_cu_19d0bc1a4cuda3std6ranges3__45__cpo9iter_moveE,(_ZN34_INTERNAL_14100b7a_4_k_cu_19d0bc1a6thrust24THRUST_300001_SM_1000_NS6system6detail10sequential3seqE - _ZN34_INTERNAL_14100b7a_4_k_cu_19d0bc1a4cuda3std6ranges3__45__cpo9iter_moveE)
_ZN34_INTERNAL_14100b7a_4_k_cu_19d0bc1a4cuda3std6ranges3__45__cpo9iter_moveE:
	.zero		1
	.type		_ZN34_INTERNAL_14100b7a_4_k_cu_19d0bc1a6thrust24THRUST_300001_SM_1000_NS6system6detail10sequential3seqE,@object
	.size		_ZN34_INTERNAL_14100b7a_4_k_cu_19d0bc1a6thrust24THRUST_300001_SM_1000_NS6system6detail10sequential3seqE,(_ZN34_INTERNAL_14100b7a_4_k_cu_19d0bc1a6thrust24THRUST_300001_SM_1000_NS12placeholders2_9E - _ZN34_INTERNAL_14100b7a_4_k_cu_19d0bc1a6thrust24THRUST_300001_SM_1000_NS6system6detail10sequential3seqE)
_ZN34_INTERNAL_14100b7a_4_k_cu_19d0bc1a6thrust24THRUST_300001_SM_1000_NS6system6detail10sequential3seqE:
	.zero		1
	.type		_ZN34_INTERNAL_14100b7a_4_k_cu_19d0bc1a6thrust24THRUST_300001_SM_1000_NS12placeholders2_9E,@object
	.size		_ZN34_INTERNAL_14100b7a_4_k_cu_19d0bc1a6thrust24THRUST_300001_SM_1000_NS12placeholders2_9E,(_ZN34_INTERNAL_14100b7a_4_k_cu_19d0bc1a4cuda3std3__419piecewise_constructE - _ZN34_INTERNAL_14100b7a_4_k_cu_19d0bc1a6thrust24THRUST_300001_SM_1000_NS12placeholders2_9E)
_ZN34_INTERNAL_14100b7a_4_k_cu_19d0bc1a6thrust24THRUST_300001_SM_1000_NS12placeholders2_9E:
	.zero		1
	.type		_ZN34_INTERNAL_14100b7a_4_k_cu_19d0bc1a4cuda3std3__419piecewise_constructE,@object
	.size		_ZN34_INTERNAL_14100b7a_4_k_cu_19d0bc1a4cuda3std3__419piecewise_constructE,(_ZN34_INTERNAL_14100b7a_4_k_cu_19d0bc1a4cuda3std6ranges3__45__cpo5cdataE - _ZN34_INTERNAL_14100b7a_4_k_cu_19d0bc1a4cuda3std3__419piecewise_constructE)
_ZN34_INTERNAL_14100b7a_4_k_cu_19d0bc1a4cuda3std3__419piecewise_constructE:
	.zero		1
	.type		_ZN34_INTERNAL_14100b7a_4_k_cu_19d0bc1a4cuda3std6ranges3__45__cpo5cdataE,@object
	.size		_ZN34_INTERNAL_14100b7a_4_k_cu_19d0bc1a4cuda3std6ranges3__45__cpo5cdataE,(_ZN34_INTERNAL_14100b7a_4_k_cu_19d0bc1a6thrust24THRUST_300001_SM_1000_NS12placeholders2_1E - _ZN34_INTERNAL_14100b7a_4_k_cu_19d0bc1a4cuda3std6ranges3__45__cpo5cdataE)
_ZN34_INTERNAL_14100b7a_4_k_cu_19d0bc1a4cuda3std6ranges3__45__cpo5cdataE:
	.zero		1
	.type		_ZN34_INTERNAL_14100b7a_4_k_cu_19d0bc1a6thrust24THRUST_300001_SM_1000_NS12placeholders2_1E,@object
	.size		_ZN34_INTERNAL_14100b7a_4_k_cu_19d0bc1a6thrust24THRUST_300001_SM_1000_NS12placeholders2_1E,(_ZN34_INTERNAL_14100b7a_4_k_cu_19d0bc1a4cuda3std3__45__cpo3endE - _ZN34_INTERNAL_14100b7a_4_k_cu_19d0bc1a6thrust24THRUST_300001_SM_1000_NS12placeholders2_1E)
_ZN34_INTERNAL_14100b7a_4_k_cu_19d0bc1a6thrust24THRUST_300001_SM_1000_NS12placeholders2_1E:
	.zero		1
	.type		_ZN34_INTERNAL_14100b7a_4_k_cu_19d0bc1a4cuda3std3__45__cpo3endE,@object
	.size		_ZN34_INTERNAL_14100b7a_4_k_cu_19d0bc1a4cuda3std3__45__cpo3endE,(_ZN34_INTERNAL_14100b7a_4_k_cu_19d0bc1a4cuda3std6ranges3__45__cpo3endE - _ZN34_INTERNAL_14100b7a_4_k_cu_19d0bc1a4cuda3std3__45__cpo3endE)
_ZN34_INTERNAL_14100b7a_4_k_cu_19d0bc1a4cuda3std3__45__cpo3endE:
	.zero		1
	.type		_ZN34_INTERNAL_14100b7a_4_k_cu_19d0bc1a4cuda3std6ranges3__45__cpo3endE,@object
	.size		_ZN34_INTERNAL_14100b7a_4_k_cu_19d0bc1a4cuda3std6ranges3__45__cpo3endE,(_ZN34_INTERNAL_14100b7a_4_k_cu_19d0bc1a6thrust24THRUST_300001_SM_1000_NS12placeholders2_5E - _ZN34_INTERNAL_14100b7a_4_k_cu_19d0bc1a4cuda3std6ranges3__45__cpo3endE)
_ZN34_INTERNAL_14100b7a_4_k_cu_19d0bc1a4cuda3std6ranges3__45__cpo3endE:
	.zero		1
	.type		_ZN34_INTERNAL_14100b7a_4_k_cu_19d0bc1a6thrust24THRUST_300001_SM_1000_NS12placeholders2_5E,@object
	.size		_ZN34_INTERNAL_14100b7a_4_k_cu_19d0bc1a6thrust24THRUST_300001_SM_1000_NS12placeholders2_5E,(_ZN34_INTERNAL_14100b7a_4_k_cu_19d0bc1a4cuda3std3__45__cpo4rendE - _ZN34_INTERNAL_14100b7a_4_k_cu_19d0bc1a6thrust24THRUST_300001_SM_1000_NS12placeholders2_5E)
_ZN34_INTERNAL_14100b7a_4_k_cu_19d0bc1a6thrust24THRUST_300001_SM_1000_NS12placeholders2_5E:
	.zero		1
	.type		_ZN34_INTERNAL_14100b7a_4_k_cu_19d0bc1a4cuda3std3__45__cpo4rendE,@object
	.size		_ZN34_INTERNAL_14100b7a_4_k_cu_19d0bc1a4cuda3std3__45__cpo4rendE,(_ZN34_INTERNAL_14100b7a_4_k_cu_19d0bc1a4cuda3std6ranges3__45__cpo9iter_swapE - _ZN34_INTERNAL_14100b7a_4_k_cu_19d0bc1a4cuda3std3__45__cpo4rendE)
_ZN34_INTERNAL_14100b7a_4_k_cu_19d0bc1a4cuda3std3__45__cpo4rendE:
	.zero		1
	.type		_ZN34_INTERNAL_14100b7a_4_k_cu_19d0bc1a4cuda3std6ranges3__45__cpo9iter_swapE,@object
	.size		_ZN34_INTERNAL_14100b7a_4_k_cu_19d0bc1a4cuda3std6ranges3__45__cpo9iter_swapE,(_ZN34_INTERNAL_14100b7a_4_k_cu_19d0bc1a4cuda3std3__48unexpectE - _ZN34_INTERNAL_14100b7a_4_k_cu_19d0bc1a4cuda3std6ranges3__45__cpo9iter_swapE)
_ZN34_INTERNAL_14100b7a_4_k_cu_19d0bc1a4cuda3std6ranges3__45__cpo9iter_swapE:
	.zero		1
	.type		_ZN34_INTERNAL_14100b7a_4_k_cu_19d0bc1a4cuda3std3__48unexpectE,@object
	.size		_ZN34_INTERNAL_14100b7a_4_k_cu_19d0bc1a4cuda3std3__48unexpectE,(_ZN34_INTERNAL_14100b7a_4_k_cu_19d0bc1a6thrust24THRUST_300001_SM_1000_NS8cuda_cub3parE - _ZN34_INTERNAL_14100b7a_4_k_cu_19d0bc1a4cuda3std3__48unexpectE)
_ZN34_INTERNAL_14100b7a_4_k_cu_19d0bc1a4cuda3std3__48unexpectE:
	.zero		1
	.type		_ZN34_INTERNAL_14100b7a_4_k_cu_19d0bc1a6thrust24THRUST_300001_SM_1000_NS8cuda_cub3parE,@object
	.size		_ZN34_INTERNAL_14100b7a_4_k_cu_19d0bc1a6thrust24THRUST_300001_SM_1000_NS8cuda_cub3parE,(.L_29 - _ZN34_INTERNAL_14100b7a_4_k_cu_19d0bc1a6thrust24THRUST_300001_SM_1000_NS8cuda_cub3parE)
_ZN34_INTERNAL_14100b7a_4_k_cu_19d0bc1a6thrust24THRUST_300001_SM_1000_NS8cuda_cub3parE:
	.zero		1
.L_29:


//--------------------- .nv.constant0._ZN3cub18CUB_300001_SM_10006detail11EmptyKernelIvEEvv --------------------------
	.section	.nv.constant0._ZN3cub18CUB_300001_SM_10006detail11EmptyKernelIvEEvv,"a",@progbits
	.sectionflags	@""
	.align	4
.nv.constant0._ZN3cub18CUB_300001_SM_10006detail11EmptyKernelIvEEvv:
	.zero		896


//--------------------- .nv.constant0._Z13spmvJDSKernelPfPiS0_S0_S0_S_S_i --------------------------
	.section	.nv.constant0._Z13spmvJDSKernelPfPiS0_S0_S0_S_S_i,"a",@progbits
	.sectionflags	@""
	.align	4
.nv.constant0._Z13spmvJDSKernelPfPiS0_S0_S0_S_S_i:
	.zero		956


//--------------------- .nv.constant0._Z13spmvCSRKernelPfPiS0_S_S_i --------------------------
	.section	.nv.constant0._Z13spmvCSRKernelPfPiS0_S_S_i,"a",@progbits
	.sectionflags	@""
	.align	4
.nv.constant0._Z13spmvCSRKernelPfPiS0_S_S_i:
	.zero		940


//--------------------- .nv.constant0._Z5dummyv   --------------------------
	.section	.nv.constant0._Z5dummyv,"a",@progbits
	.sectionflags	@""
	.align	4
.nv.constant0._Z5dummyv:
	.zero		896


//--------------------- SYMBOLS --------------------------

	.type		.nv.reservedSmem.offset0,@object
	.size		.nv.reservedSmem.offset0,0x4
	.type		vprintf,@function
